	.target	sm_100a

	.elftype	@"ET_EXEC"


//--------------------- .note.nv.tkinfo           --------------------------
	.section	.note.nv.tkinfo,"",@"SHT_NOTE"
	.sectionflags	@"SHF_NOTE_NV_TKINFO"
	.tkinfo
        /*0018*/ 	.word	0x00000002
        /*0030*/ 	.string	""
        /*0030*/ 	.string	"ptxas"
        /*0030*/ 	.string	"Cuda compilation tools, release 13.0, V13.0.88"
        /*0030*/ 	.string	"Build cuda_13.0.r13.0/compiler.36424714_0"
        /*0030*/ 	.string	"-arch sm_100a -m 64 "



//--------------------- .note.nv.cuinfo           --------------------------
	.section	.note.nv.cuinfo,"",@"SHT_NOTE"
	.sectionflags	@"SHF_NOTE_NV_CUINFO"
        /*0018*/ 	.short	0x0002
        /*001a*/ 	.short	0x0064
        /*001c*/ 	.short	0x0082
	.zero		2


//--------------------- .nv.info                  --------------------------
	.section	.nv.info,"",@"SHT_CUDA_INFO"
	.align	4


	//----- nvinfo : EIATTR_REGCOUNT
	.align		4
        /*0000*/ 	.byte	0x04, 0x2f
        /*0002*/ 	.short	(.L_19 - .L_18)
	.align		4
.L_18:
        /*0004*/ 	.word	index@(_ZN7cutlass13device_kernelINS_4gemm6kernel13GemmUniversalIN4cute5tupleIJiiiiEEENS1_10collective13CollectiveMmaINS1_35MainloopSm100TmaUmmaWarpSpecializedILi54ELi2ELi4ENS5_IJNS4_1CILi4EEESB_NSA_ILi1EEEEEEEENS5_IJNSA_ILi64EEESF_NSA_ILi32EEEEEEaNS5_IJlSC_lEEEaSI_NS4_8TiledMMAINS4_8MMA_AtomIJNS4_15SM100_MMA_S8_SSIaaiLi64ELi64ELNS4_4UMMA5MajorE0ELSN_0ELNSM_8SaturateE0EEEEEENS4_6LayoutINS5_IJSC_SC_SC_EEENS5_IJNSA_ILi0EEEST_ST_EEEEENS5_IJNS4_10UnderscoreESW_SW_EEEEENS4_23SM90_TMA_LOAD_MULTICASTENS4_14ComposedLayoutINS4_7SwizzleILi1ELi4ELi3EEENS4_18smem_ptr_flag_bitsILi8EEENSR_INS5_IJNSA_ILi8EEESG_EEENS5_IJSG_SC_EEEEEEEvNS4_8identityESZ_S19_vS1A_EENS_8epilogue10collective18CollectiveEpilogueINS1C_23Sm100TmaWarpSpecializedILi1ELi1ELi32ELb0ELb0EEEJSH_NS5_IJNSR_ISF_SC_EES1H_EEEaSI_aSI_NS1C_6fusion15FusionCallbacksIS1G_NS1J_17LinearCombinationIaiaiLNS_15FloatRoundStyleE2EEESH_S1I_JEEENS4_5SM1004TMEM4LOAD26SM100_TMEM_LOAD_16dp32b32xENS4_13SM90_TMA_LOADENS10_INS11_ILi2ELi4ELi3EEES14_NSR_INS5_IJS15_SF_EEENS5_IJSF_SC_EEEEEEENS4_39AutoVectorizingCopyWithAssumedAlignmentILi128EEENS4_14SM90_TMA_STOREES1Y_S20_S20_EEEvvEEEEvNT_6ParamsE)
        /*0008*/ 	.word	0x00000059


	//----- nvinfo : EIATTR_FRAME_SIZE
	.align		4
.L_19:
        /*000c*/ 	.byte	0x04, 0x11
        /*000e*/ 	.short	(.L_21 - .L_20)
	.align		4
.L_20:
        /*0010*/ 	.word	index@($__internal_2_$__cuda_sm10x_tcgen05_guardrail_trap_unallocated_columns_being_dealloced)
        /*0014*/ 	.word	0x00000000


	//----- nvinfo : EIATTR_FRAME_SIZE
	.align		4
.L_21:
        /*0018*/ 	.byte	0x04, 0x11
        /*001a*/ 	.short	(.L_23 - .L_22)
	.align		4
.L_22:
        /*001c*/ 	.word	index@($__internal_1_$__cuda_sm10x_tcgen05_guardrail_trap_phase_invalid_during_alloc)
        /*0020*/ 	.word	0x00000000


	//----- nvinfo : EIATTR_FRAME_SIZE
	.align		4
.L_23:
        /*0024*/ 	.byte	0x04, 0x11
        /*0026*/ 	.short	(.L_25 - .L_24)
	.align		4
.L_24:
        /*0028*/ 	.word	index@($__internal_0_$__cuda_sm10x_tcgen05_guardrail_trap_col_being_dealloced_not_returned_by_alloc)
        /*002c*/ 	.word	0x00000000


	//----- nvinfo : EIATTR_FRAME_SIZE
	.align		4
.L_25:
        /*0030*/ 	.byte	0x04, 0x11
        /*0032*/ 	.short	(.L_27 - .L_26)
	.align		4
.L_26:
        /*0034*/ 	.word	index@(_ZN7cutlass13device_kernelINS_4gemm6kernel13GemmUniversalIN4cute5tupleIJiiiiEEENS1_10collective13CollectiveMmaINS1_35MainloopSm100TmaUmmaWarpSpecializedILi54ELi2ELi4ENS5_IJNS4_1CILi4EEESB_NSA_ILi1EEEEEEEENS5_IJNSA_ILi64EEESF_NSA_ILi32EEEEEEaNS5_IJlSC_lEEEaSI_NS4_8TiledMMAINS4_8MMA_AtomIJNS4_15SM100_MMA_S8_SSIaaiLi64ELi64ELNS4_4UMMA5MajorE0ELSN_0ELNSM_8SaturateE0EEEEEENS4_6LayoutINS5_IJSC_SC_SC_EEENS5_IJNSA_ILi0EEEST_ST_EEEEENS5_IJNS4_10UnderscoreESW_SW_EEEEENS4_23SM90_TMA_LOAD_MULTICASTENS4_14ComposedLayoutINS4_7SwizzleILi1ELi4ELi3EEENS4_18smem_ptr_flag_bitsILi8EEENSR_INS5_IJNSA_ILi8EEESG_EEENS5_IJSG_SC_EEEEEEEvNS4_8identityESZ_S19_vS1A_EENS_8epilogue10collective18CollectiveEpilogueINS1C_23Sm100TmaWarpSpecializedILi1ELi1ELi32ELb0ELb0EEEJSH_NS5_IJNSR_ISF_SC_EES1H_EEEaSI_aSI_NS1C_6fusion15FusionCallbacksIS1G_NS1J_17LinearCombinationIaiaiLNS_15FloatRoundStyleE2EEESH_S1I_JEEENS4_5SM1004TMEM4LOAD26SM100_TMEM_LOAD_16dp32b32xENS4_13SM90_TMA_LOADENS10_INS11_ILi2ELi4ELi3EEES14_NSR_INS5_IJS15_SF_EEENS5_IJSF_SC_EEEEEEENS4_39AutoVectorizingCopyWithAssumedAlignmentILi128EEENS4_14SM90_TMA_STOREES1Y_S20_S20_EEEvvEEEEvNT_6ParamsE)
        /*0038*/ 	.word	0x00000000


	//----- nvinfo : EIATTR_MIN_STACK_SIZE
	.align		4
.L_27:
        /*003c*/ 	.byte	0x04, 0x12
        /*003e*/ 	.short	(.L_29 - .L_28)
	.align		4
.L_28:
        /*0040*/ 	.word	index@(_ZN7cutlass13device_kernelINS_4gemm6kernel13GemmUniversalIN4cute5tupleIJiiiiEEENS1_10collective13CollectiveMmaINS1_35MainloopSm100TmaUmmaWarpSpecializedILi54ELi2ELi4ENS5_IJNS4_1CILi4EEESB_NSA_ILi1EEEEEEEENS5_IJNSA_ILi64EEESF_NSA_ILi32EEEEEEaNS5_IJlSC_lEEEaSI_NS4_8TiledMMAINS4_8MMA_AtomIJNS4_15SM100_MMA_S8_SSIaaiLi64ELi64ELNS4_4UMMA5MajorE0ELSN_0ELNSM_8SaturateE0EEEEEENS4_6LayoutINS5_IJSC_SC_SC_EEENS5_IJNSA_ILi0EEEST_ST_EEEEENS5_IJNS4_10UnderscoreESW_SW_EEEEENS4_23SM90_TMA_LOAD_MULTICASTENS4_14ComposedLayoutINS4_7SwizzleILi1ELi4ELi3EEENS4_18smem_ptr_flag_bitsILi8EEENSR_INS5_IJNSA_ILi8EEESG_EEENS5_IJSG_SC_EEEEEEEvNS4_8identityESZ_S19_vS1A_EENS_8epilogue10collective18CollectiveEpilogueINS1C_23Sm100TmaWarpSpecializedILi1ELi1ELi32ELb0ELb0EEEJSH_NS5_IJNSR_ISF_SC_EES1H_EEEaSI_aSI_NS1C_6fusion15FusionCallbacksIS1G_NS1J_17LinearCombinationIaiaiLNS_15FloatRoundStyleE2EEESH_S1I_JEEENS4_5SM1004TMEM4LOAD26SM100_TMEM_LOAD_16dp32b32xENS4_13SM90_TMA_LOADENS10_INS11_ILi2ELi4ELi3EEES14_NSR_INS5_IJS15_SF_EEENS5_IJSF_SC_EEEEEEENS4_39AutoVectorizingCopyWithAssumedAlignmentILi128EEENS4_14SM90_TMA_STOREES1Y_S20_S20_EEEvvEEEEvNT_6ParamsE)
        /*0044*/ 	.word	0x00000000
.L_29:


//--------------------- .nv.compat                --------------------------
	.section	.nv.compat,"",@"SHT_CUDA_COMPAT_INFO"
	.align	4
        /*0000*/ 	.byte	0x02, 0x09, 0x01, 0x00, 0x02, 0x02, 0x03, 0x00, 0x02, 0x05, 0x06, 0x00, 0x03, 0x07, 0x01, 0x01
        /*0010*/ 	.byte	0x02, 0x03, 0x01, 0x00, 0x02, 0x06, 0x01, 0x00, 0x04, 0x0b, 0x08, 0x00, 0x01, 0x00, 0x00, 0x00
        /*0020*/ 	.byte	0x00, 0x00, 0x00, 0x00


//--------------------- .nv.info._ZN7cutlass13device_kernelINS_4gemm6kernel13GemmUniversalIN4cute5tupleIJiiiiEEENS1_10collective13CollectiveMmaINS1_35MainloopSm100TmaUmmaWarpSpecializedILi54ELi2ELi4ENS5_IJNS4_1CILi4EEESB_NSA_ILi1EEEEEEEENS5_IJNSA_ILi64EEESF_NSA_ILi32EEEEEEaNS5_IJlSC_lEEEaSI_NS4_8TiledMMAINS4_8MMA_AtomIJNS4_15SM100_MMA_S8_SSIaaiLi64ELi64ELNS4_4UMMA5MajorE0ELSN_0ELNSM_8SaturateE0EEEEEENS4_6LayoutINS5_IJSC_SC_SC_EEENS5_IJNSA_ILi0EEEST_ST_EEEEENS5_IJNS4_10UnderscoreESW_SW_EEEEENS4_23SM90_TMA_LOAD_MULTICASTENS4_14ComposedLayoutINS4_7SwizzleILi1ELi4ELi3EEENS4_18smem_ptr_flag_bitsILi8EEENSR_INS5_IJNSA_ILi8EEESG_EEENS5_IJSG_SC_EEEEEEEvNS4_8identityESZ_S19_vS1A_EENS_8epilogue10collective18CollectiveEpilogueINS1C_23Sm100TmaWarpSpecializedILi1ELi1ELi32ELb0ELb0EEEJSH_NS5_IJNSR_ISF_SC_EES1H_EEEaSI_aSI_NS1C_6fusion15FusionCallbacksIS1G_NS1J_17LinearCombinationIaiaiLNS_15FloatRoundStyleE2EEESH_S1I_JEEENS4_5SM1004TMEM4LOAD26SM100_TMEM_LOAD_16dp32b32xENS4_13SM90_TMA_LOADENS10_INS11_ILi2ELi4ELi3EEES14_NSR_INS5_IJS15_SF_EEENS5_IJSF_SC_EEEEEEENS4_39AutoVectorizingCopyWithAssumedAlignmentILi128EEENS4_14SM90_TMA_STOREES1Y_S20_S20_EEEvvEEEEvNT_6ParamsE --------------------------
	.section	.nv.info._ZN7cutlass13device_kernelINS_4gemm6kernel13GemmUniversalIN4cute5tupleIJiiiiEEENS1_10collective13CollectiveMmaINS1_35MainloopSm100TmaUmmaWarpSpecializedILi54ELi2ELi4ENS5_IJNS4_1CILi4EEESB_NSA_ILi1EEEEEEEENS5_IJNSA_ILi64EEESF_NSA_ILi32EEEEEEaNS5_IJlSC_lEEEaSI_NS4_8TiledMMAINS4_8MMA_AtomIJNS4_15SM100_MMA_S8_SSIaaiLi64ELi64ELNS4_4UMMA5MajorE0ELSN_0ELNSM_8SaturateE0EEEEEENS4_6LayoutINS5_IJSC_SC_SC_EEENS5_IJNSA_ILi0EEEST_ST_EEEEENS5_IJNS4_10UnderscoreESW_SW_EEEEENS4_23SM90_TMA_LOAD_MULTICASTENS4_14ComposedLayoutINS4_7SwizzleILi1ELi4ELi3EEENS4_18smem_ptr_flag_bitsILi8EEENSR_INS5_IJNSA_ILi8EEESG_EEENS5_IJSG_SC_EEEEEEEvNS4_8identityESZ_S19_vS1A_EENS_8epilogue10collective18CollectiveEpilogueINS1C_23Sm100TmaWarpSpecializedILi1ELi1ELi32ELb0ELb0EEEJSH_NS5_IJNSR_ISF_SC_EES1H_EEEaSI_aSI_NS1C_6fusion15FusionCallbacksIS1G_NS1J_17LinearCombinationIaiaiLNS_15FloatRoundStyleE2EEESH_S1I_JEEENS4_5SM1004TMEM4LOAD26SM100_TMEM_LOAD_16dp32b32xENS4_13SM90_TMA_LOADENS10_INS11_ILi2ELi4ELi3EEES14_NSR_INS5_IJS15_SF_EEENS5_IJSF_SC_EEEEEEENS4_39AutoVectorizingCopyWithAssumedAlignmentILi128EEENS4_14SM90_TMA_STOREES1Y_S20_S20_EEEvvEEEEvNT_6ParamsE,"",@"SHT_CUDA_INFO"
	.sectionflags	@""
	.align	4


	//----- nvinfo : EIATTR_CUDA_API_VERSION
	.align		4
        /*0000*/ 	.byte	0x04, 0x37
        /*0002*/ 	.short	(.L_31 - .L_30)
.L_30:
        /*0004*/ 	.word	0x00000082


	//----- nvinfo : EIATTR_KPARAM_INFO
	.align		4
.L_31:
        /*0008*/ 	.byte	0x04, 0x17
        /*000a*/ 	.short	(.L_33 - .L_32)
.L_32:
        /*000c*/ 	.word	0x00000000
        /*0010*/ 	.short	0x0000
        /*0012*/ 	.short	0x0000
        /*0014*/ 	.byte	0x00, 0xf0, 0x01, 0x20


	//----- nvinfo : EIATTR_AT_ENTRY_FRAGMENTS
	.align		4
.L_33:
        /*0018*/ 	.byte	0x04, 0x4f
        /*001a*/ 	.short	(.L_35 - .L_34)


	//   ....[0]....
.L_34:
        /*001c*/ 	.word	0x00000006


	//----- nvinfo : EIATTR_RESERVED_SMEM_USED
	.align		4
.L_35:
        /*0020*/ 	.byte	0x01, 0x41
	.zero		2


	//----- nvinfo : EIATTR_SPARSE_MMA_MASK
	.align		4
        /*0024*/ 	.byte	0x03, 0x50
        /*0026*/ 	.short	0x0000


	//----- nvinfo : EIATTR_TCGEN05_1CTA_USED
	.align		4
        /*0028*/ 	.byte	0x01, 0x51
	.zero		2


	//----- nvinfo : EIATTR_MAXREG_COUNT
	.align		4
        /*002c*/ 	.byte	0x03, 0x1b
        /*002e*/ 	.short	0x00ff


	//----- nvinfo : EIATTR_NUM_BARRIERS
	.align		4
        /*0030*/ 	.byte	0x02, 0x4c
        /*0032*/ 	.byte	0x07
	.zero		1


	//----- nvinfo : EIATTR_EXTERNS
	.align		4
        /*0034*/ 	.byte	0x04, 0x0f
        /*0036*/ 	.short	(.L_37 - .L_36)


	//   ....[0]....
	.align		4
.L_36:
        /*0038*/ 	.word	index@(__assertfail)


	//----- nvinfo : EIATTR_MERCURY_ISA_VERSION
	.align		4
.L_37:
        /*003c*/ 	.byte	0x03, 0x5f
        /*003e*/ 	.short	0x0101


	//----- nvinfo : EIATTR_INT_WARP_WIDE_INSTR_OFFSETS
	.align		4
        /*0040*/ 	.byte	0x04, 0x31
        /*0042*/ 	.short	(.L_39 - .L_38)


	//   ....[0]....
.L_38:
        /*0044*/ 	.word	0x00006020


	//   ....[1]....
        /*0048*/ 	.word	0x00006050


	//   ....[2]....
        /*004c*/ 	.word	0x000060a0


	//   ....[3]....
        /*0050*/ 	.word	0x00006b30


	//   ....[4]....
        /*0054*/ 	.word	0x00006be0


	//----- nvinfo : EIATTR_COOP_GROUP_MASK_REGIDS
	.align		4
.L_39:
        /*0058*/ 	.byte	0x04, 0x29
        /*005a*/ 	.short	(.L_41 - .L_40)


	//   ....[0]....
.L_40:
        /*005c*/ 	.word	0xffffffff


	//   ....[1]....
        /*0060*/ 	.word	0xffffffff


	//   ....[2]....
        /*0064*/ 	.word	0xffffffff


	//   ....[3]....
        /*0068*/ 	.word	0xffffffff


	//   ....[4]....
        /*006c*/ 	.word	0xffffffff


	//   ....[5]....
        /*0070*/ 	.word	0xffffffff


	//   ....[6]....
        /*0074*/ 	.word	0xffffffff


	//   ....[7]....
        /*0078*/ 	.word	0xffffffff


	//   ....[8]....
        /*007c*/ 	.word	0xffffffff


	//   ....[9]....
        /*0080*/ 	.word	0xffffffff


	//   ....[10]....
        /*0084*/ 	.word	0xffffffff


	//   ....[11]....
        /*0088*/ 	.word	0xffffffff


	//   ....[12]....
        /*008c*/ 	.word	0xffffffff


	//   ....[13]....
        /*0090*/ 	.word	0xffffffff


	//----- nvinfo : EIATTR_COOP_GROUP_INSTR_OFFSETS
	.align		4
.L_41:
        /*0094*/ 	.byte	0x04, 0x28
        /*0096*/ 	.short	(.L_43 - .L_42)


	//   ....[0]....
.L_42:
        /*0098*/ 	.word	0x00000090


	//   ....[1]....
        /*009c*/ 	.word	0x000004d0


	//   ....[2]....
        /*00a0*/ 	.word	0x00000cf0


	//   ....[3]....
        /*00a4*/ 	.word	0x00000e30


	//   ....[4]....
        /*00a8*/ 	.word	0x00000f30


	//   ....[5]....
        /*00ac*/ 	.word	0x000010a0


	//   ....[6]....
        /*00b0*/ 	.word	0x00001240


	//   ....[7]....
        /*00b4*/ 	.word	0x00001400


	//   ....[8]....
        /*00b8*/ 	.word	0x00002930


	//   ....[9]....
        /*00bc*/ 	.word	0x00005370


	//   ....[10]....
        /*00c0*/ 	.word	0x00005580


	//   ....[11]....
        /*00c4*/ 	.word	0x000055b0


	//   ....[12]....
        /*00c8*/ 	.word	0x00005f10


	//   ....[13]....
        /*00cc*/ 	.word	0x00006140


	//----- nvinfo : EIATTR_VRC_CTA_INIT_COUNT
	.align		4
.L_43:
        /*00d0*/ 	.byte	0x02, 0x4a
        /*00d2*/ 	.byte	0x80
	.zero		1


	//----- nvinfo : EIATTR_SYSCALL_OFFSETS
	.align		4
        /*00d4*/ 	.byte	0x04, 0x46
        /*00d6*/ 	.short	(.L_45 - .L_44)


	//   ....[0]....
.L_44:
        /*00d8*/ 	.word	0x000076a0


	//   ....[1]....
        /*00dc*/ 	.word	0x000077e0


	//   ....[2]....
        /*00e0*/ 	.word	0x00007f50


	//----- nvinfo : EIATTR_MBARRIER_INSTR_OFFSETS
	.align		4
.L_45:
        /*00e4*/ 	.byte	0x04, 0x39
        /*00e6*/ 	.short	(.L_47 - .L_46)


	//   ....[0]....
.L_46:
        /*00e8*/ 	.word	0x00000610
        /*00ec*/ 	.word	0x000000ff
        /*00f0*/ 	.word	0x00000000
        /*00f4*/ 	.short	0x0100
        /*00f6*/ 	.byte	0x06
	.zero		1


	//   ....[1]....
        /*00f8*/ 	.word	0x00000620
        /*00fc*/ 	.word	0x000000ff
        /*0100*/ 	.word	0x000001b0
        /*0104*/ 	.short	0x0100
        /*0106*/ 	.byte	0x06
	.zero		1


	//   ....[2]....
        /*0108*/ 	.word	0x00000630
        /*010c*/ 	.word	0x000000ff
        /*0110*/ 	.word	0x00000008
        /*0114*/ 	.short	0x0100
        /*0116*/ 	.byte	0x06
	.zero		1


	//   ....[3]....
        /*0118*/ 	.word	0x00000640
        /*011c*/ 	.word	0x000000ff
        /*0120*/ 	.word	0x000001b8
        /*0124*/ 	.short	0x0100
        /*0126*/ 	.byte	0x06
	.zero		1


	//   ....[4]....
        /*0128*/ 	.word	0x00000650
        /*012c*/ 	.word	0x000000ff
        /*0130*/ 	.word	0x00000010
        /*0134*/ 	.short	0x0100
        /*0136*/ 	.byte	0x06
	.zero		1


	//   ....[5]....
        /*0138*/ 	.word	0x00000660
        /*013c*/ 	.word	0x000000ff
        /*0140*/ 	.word	0x000001c0
        /*0144*/ 	.short	0x0100
        /*0146*/ 	.byte	0x06
	.zero		1


	//   ....[6]....
        /*0148*/ 	.word	0x00000670
        /*014c*/ 	.word	0x000000ff
        /*0150*/ 	.word	0x00000018
        /*0154*/ 	.short	0x0100
        /*0156*/ 	.byte	0x06
	.zero		1


	//   ....[7]....
        /*0158*/ 	.word	0x00000680
        /*015c*/ 	.word	0x000000ff
        /*0160*/ 	.word	0x000001c8
        /*0164*/ 	.short	0x0100
        /*0166*/ 	.byte	0x06
	.zero		1


	//   ....[8]....
        /*0168*/ 	.word	0x00000690
        /*016c*/ 	.word	0x000000ff
        /*0170*/ 	.word	0x00000020
        /*0174*/ 	.short	0x0100
        /*0176*/ 	.byte	0x06
	.zero		1


	//   ....[9]....
        /*0178*/ 	.word	0x000006a0
        /*017c*/ 	.word	0x000000ff
        /*0180*/ 	.word	0x000001d0
        /*0184*/ 	.short	0x0100
        /*0186*/ 	.byte	0x06
	.zero		1


	//   ....[10]....
        /*0188*/ 	.word	0x000006b0
        /*018c*/ 	.word	0x000000ff
        /*0190*/ 	.word	0x00000028
        /*0194*/ 	.short	0x0100
        /*0196*/ 	.byte	0x06
	.zero		1


	//   ....[11]....
        /*0198*/ 	.word	0x000006c0
        /*019c*/ 	.word	0x000000ff
        /*01a0*/ 	.word	0x000001d8
        /*01a4*/ 	.short	0x0100
        /*01a6*/ 	.byte	0x06
	.zero		1


	//   ....[12]....
        /*01a8*/ 	.word	0x000006d0
        /*01ac*/ 	.word	0x000000ff
        /*01b0*/ 	.word	0x00000030
        /*01b4*/ 	.short	0x0100
        /*01b6*/ 	.byte	0x06
	.zero		1


	//   ....[13]....
        /*01b8*/ 	.word	0x000006e0
        /*01bc*/ 	.word	0x000000ff
        /*01c0*/ 	.word	0x000001e0
        /*01c4*/ 	.short	0x0100
        /*01c6*/ 	.byte	0x06
	.zero		1


	//   ....[14]....
        /*01c8*/ 	.word	0x000006f0
        /*01cc*/ 	.word	0x000000ff
        /*01d0*/ 	.word	0x00000038
        /*01d4*/ 	.short	0x0100
        /*01d6*/ 	.byte	0x06
	.zero		1


	//   ....[15]....
        /*01d8*/ 	.word	0x00000700
        /*01dc*/ 	.word	0x000000ff
        /*01e0*/ 	.word	0x000001e8
        /*01e4*/ 	.short	0x0100
        /*01e6*/ 	.byte	0x06
	.zero		1


	//   ....[16]....
        /*01e8*/ 	.word	0x00000710
        /*01ec*/ 	.word	0x000000ff
        /*01f0*/ 	.word	0x00000040
        /*01f4*/ 	.short	0x0100
        /*01f6*/ 	.byte	0x06
	.zero		1


	//   ....[17]....
        /*01f8*/ 	.word	0x00000720
        /*01fc*/ 	.word	0x000000ff
        /*0200*/ 	.word	0x000001f0
        /*0204*/ 	.short	0x0100
        /*0206*/ 	.byte	0x06
	.zero		1


	//   ....[18]....
        /*0208*/ 	.word	0x00000730
        /*020c*/ 	.word	0x000000ff
        /*0210*/ 	.word	0x00000048
        /*0214*/ 	.short	0x0100
        /*0216*/ 	.byte	0x06
	.zero		1


	//   ....[19]....
        /*0218*/ 	.word	0x00000740
        /*021c*/ 	.word	0x000000ff
        /*0220*/ 	.word	0x000001f8
        /*0224*/ 	.short	0x0100
        /*0226*/ 	.byte	0x06
	.zero		1


	//   ....[20]....
        /*0228*/ 	.word	0x00000750
        /*022c*/ 	.word	0x000000ff
        /*0230*/ 	.word	0x00000050
        /*0234*/ 	.short	0x0100
        /*0236*/ 	.byte	0x06
	.zero		1


	//   ....[21]....
        /*0238*/ 	.word	0x00000760
        /*023c*/ 	.word	0x000000ff
        /*0240*/ 	.word	0x00000200
        /*0244*/ 	.short	0x0100
        /*0246*/ 	.byte	0x06
	.zero		1


	//   ....[22]....
        /*0248*/ 	.word	0x00000770
        /*024c*/ 	.word	0x000000ff
        /*0250*/ 	.word	0x00000058
        /*0254*/ 	.short	0x0100
        /*0256*/ 	.byte	0x06
	.zero		1


	//   ....[23]....
        /*0258*/ 	.word	0x00000780
        /*025c*/ 	.word	0x000000ff
        /*0260*/ 	.word	0x00000208
        /*0264*/ 	.short	0x0100
        /*0266*/ 	.byte	0x06
	.zero		1


	//   ....[24]....
        /*0268*/ 	.word	0x00000790
        /*026c*/ 	.word	0x000000ff
        /*0270*/ 	.word	0x00000060
        /*0274*/ 	.short	0x0100
        /*0276*/ 	.byte	0x06
	.zero		1


	//   ....[25]....
        /*0278*/ 	.word	0x000007a0
        /*027c*/ 	.word	0x000000ff
        /*0280*/ 	.word	0x00000210
        /*0284*/ 	.short	0x0100
        /*0286*/ 	.byte	0x06
	.zero		1


	//   ....[26]....
        /*0288*/ 	.word	0x000007b0
        /*028c*/ 	.word	0x000000ff
        /*0290*/ 	.word	0x00000068
        /*0294*/ 	.short	0x0100
        /*0296*/ 	.byte	0x06
	.zero		1


	//   ....[27]....
        /*0298*/ 	.word	0x000007c0
        /*029c*/ 	.word	0x000000ff
        /*02a0*/ 	.word	0x00000218
        /*02a4*/ 	.short	0x0100
        /*02a6*/ 	.byte	0x06
	.zero		1


	//   ....[28]....
        /*02a8*/ 	.word	0x000007d0
        /*02ac*/ 	.word	0x000000ff
        /*02b0*/ 	.word	0x00000070
        /*02b4*/ 	.short	0x0100
        /*02b6*/ 	.byte	0x06
	.zero		1


	//   ....[29]....
        /*02b8*/ 	.word	0x000007e0
        /*02bc*/ 	.word	0x000000ff
        /*02c0*/ 	.word	0x00000220
        /*02c4*/ 	.short	0x0100
        /*02c6*/ 	.byte	0x06
	.zero		1


	//   ....[30]....
        /*02c8*/ 	.word	0x000007f0
        /*02cc*/ 	.word	0x000000ff
        /*02d0*/ 	.word	0x00000078
        /*02d4*/ 	.short	0x0100
        /*02d6*/ 	.byte	0x06
	.zero		1


	//   ....[31]....
        /*02d8*/ 	.word	0x00000800
        /*02dc*/ 	.word	0x000000ff
        /*02e0*/ 	.word	0x00000228
        /*02e4*/ 	.short	0x0100
        /*02e6*/ 	.byte	0x06
	.zero		1


	//   ....[32]....
        /*02e8*/ 	.word	0x00000810
        /*02ec*/ 	.word	0x000000ff
        /*02f0*/ 	.word	0x00000080
        /*02f4*/ 	.short	0x0100
        /*02f6*/ 	.byte	0x06
	.zero		1


	//   ....[33]....
        /*02f8*/ 	.word	0x00000820
        /*02fc*/ 	.word	0x000000ff
        /*0300*/ 	.word	0x00000230
        /*0304*/ 	.short	0x0100
        /*0306*/ 	.byte	0x06
	.zero		1


	//   ....[34]....
        /*0308*/ 	.word	0x00000830
        /*030c*/ 	.word	0x000000ff
        /*0310*/ 	.word	0x00000088
        /*0314*/ 	.short	0x0100
        /*0316*/ 	.byte	0x06
	.zero		1


	//   ....[35]....
        /*0318*/ 	.word	0x00000840
        /*031c*/ 	.word	0x000000ff
        /*0320*/ 	.word	0x00000238
        /*0324*/ 	.short	0x0100
        /*0326*/ 	.byte	0x06
	.zero		1


	//   ....[36]....
        /*0328*/ 	.word	0x00000850
        /*032c*/ 	.word	0x000000ff
        /*0330*/ 	.word	0x00000090
        /*0334*/ 	.short	0x0100
        /*0336*/ 	.byte	0x06
	.zero		1


	//   ....[37]....
        /*0338*/ 	.word	0x00000860
        /*033c*/ 	.word	0x000000ff
        /*0340*/ 	.word	0x00000240
        /*0344*/ 	.short	0x0100
        /*0346*/ 	.byte	0x06
	.zero		1


	//   ....[38]....
        /*0348*/ 	.word	0x00000870
        /*034c*/ 	.word	0x000000ff
        /*0350*/ 	.word	0x00000098
        /*0354*/ 	.short	0x0100
        /*0356*/ 	.byte	0x06
	.zero		1


	//   ....[39]....
        /*0358*/ 	.word	0x00000880
        /*035c*/ 	.word	0x000000ff
        /*0360*/ 	.word	0x00000248
        /*0364*/ 	.short	0x0100
        /*0366*/ 	.byte	0x06
	.zero		1


	//   ....[40]....
        /*0368*/ 	.word	0x00000890
        /*036c*/ 	.word	0x000000ff
        /*0370*/ 	.word	0x000000a0
        /*0374*/ 	.short	0x0100
        /*0376*/ 	.byte	0x06
	.zero		1


	//   ....[41]....
        /*0378*/ 	.word	0x000008a0
        /*037c*/ 	.word	0x000000ff
        /*0380*/ 	.word	0x00000250
        /*0384*/ 	.short	0x0100
        /*0386*/ 	.byte	0x06
	.zero		1


	//   ....[42]....
        /*0388*/ 	.word	0x000008b0
        /*038c*/ 	.word	0x000000ff
        /*0390*/ 	.word	0x000000a8
        /*0394*/ 	.short	0x0100
        /*0396*/ 	.byte	0x06
	.zero		1


	//   ....[43]....
        /*0398*/ 	.word	0x000008c0
        /*039c*/ 	.word	0x000000ff
        /*03a0*/ 	.word	0x00000258
        /*03a4*/ 	.short	0x0100
        /*03a6*/ 	.byte	0x06
	.zero		1


	//   ....[44]....
        /*03a8*/ 	.word	0x000008d0
        /*03ac*/ 	.word	0x000000ff
        /*03b0*/ 	.word	0x000000b0
        /*03b4*/ 	.short	0x0100
        /*03b6*/ 	.byte	0x06
	.zero		1


	//   ....[45]....
        /*03b8*/ 	.word	0x000008e0
        /*03bc*/ 	.word	0x000000ff
        /*03c0*/ 	.word	0x00000260
        /*03c4*/ 	.short	0x0100
        /*03c6*/ 	.byte	0x06
	.zero		1


	//   ....[46]....
        /*03c8*/ 	.word	0x000008f0
        /*03cc*/ 	.word	0x000000ff
        /*03d0*/ 	.word	0x000000b8
        /*03d4*/ 	.short	0x0100
        /*03d6*/ 	.byte	0x06
	.zero		1


	//   ....[47]....
        /*03d8*/ 	.word	0x00000900
        /*03dc*/ 	.word	0x000000ff
        /*03e0*/ 	.word	0x00000268
        /*03e4*/ 	.short	0x0100
        /*03e6*/ 	.byte	0x06
	.zero		1


	//   ....[48]....
        /*03e8*/ 	.word	0x00000910
        /*03ec*/ 	.word	0x000000ff
        /*03f0*/ 	.word	0x000000c0
        /*03f4*/ 	.short	0x0100
        /*03f6*/ 	.byte	0x06
	.zero		1


	//   ....[49]....
        /*03f8*/ 	.word	0x00000920
        /*03fc*/ 	.word	0x000000ff
        /*0400*/ 	.word	0x00000270
        /*0404*/ 	.short	0x0100
        /*0406*/ 	.byte	0x06
	.zero		1


	//   ....[50]....
        /*0408*/ 	.word	0x00000930
        /*040c*/ 	.word	0x000000ff
        /*0410*/ 	.word	0x000000c8
        /*0414*/ 	.short	0x0100
        /*0416*/ 	.byte	0x06
	.zero		1


	//   ....[51]....
        /*0418*/ 	.word	0x00000940
        /*041c*/ 	.word	0x000000ff
        /*0420*/ 	.word	0x00000278
        /*0424*/ 	.short	0x0100
        /*0426*/ 	.byte	0x06
	.zero		1


	//   ....[52]....
        /*0428*/ 	.word	0x00000950
        /*042c*/ 	.word	0x000000ff
        /*0430*/ 	.word	0x000000d0
        /*0434*/ 	.short	0x0100
        /*0436*/ 	.byte	0x06
	.zero		1


	//   ....[53]....
        /*0438*/ 	.word	0x00000960
        /*043c*/ 	.word	0x000000ff
        /*0440*/ 	.word	0x00000280
        /*0444*/ 	.short	0x0100
        /*0446*/ 	.byte	0x06
	.zero		1


	//   ....[54]....
        /*0448*/ 	.word	0x00000970
        /*044c*/ 	.word	0x000000ff
        /*0450*/ 	.word	0x000000d8
        /*0454*/ 	.short	0x0100
        /*0456*/ 	.byte	0x06
	.zero		1


	//   ....[55]....
        /*0458*/ 	.word	0x00000980
        /*045c*/ 	.word	0x000000ff
        /*0460*/ 	.word	0x00000288
        /*0464*/ 	.short	0x0100
        /*0466*/ 	.byte	0x06
	.zero		1


	//   ....[56]....
        /*0468*/ 	.word	0x00000990
        /*046c*/ 	.word	0x000000ff
        /*0470*/ 	.word	0x000000e0
        /*0474*/ 	.short	0x0100
        /*0476*/ 	.byte	0x06
	.zero		1


	//   ....[57]....
        /*0478*/ 	.word	0x000009a0
        /*047c*/ 	.word	0x000000ff
        /*0480*/ 	.word	0x00000290
        /*0484*/ 	.short	0x0100
        /*0486*/ 	.byte	0x06
	.zero		1


	//   ....[58]....
        /*0488*/ 	.word	0x000009b0
        /*048c*/ 	.word	0x000000ff
        /*0490*/ 	.word	0x000000e8
        /*0494*/ 	.short	0x0100
        /*0496*/ 	.byte	0x06
	.zero		1


	//   ....[59]....
        /*0498*/ 	.word	0x000009c0
        /*049c*/ 	.word	0x000000ff
        /*04a0*/ 	.word	0x00000298
        /*04a4*/ 	.short	0x0100
        /*04a6*/ 	.byte	0x06
	.zero		1


	//   ....[60]....
        /*04a8*/ 	.word	0x000009d0
        /*04ac*/ 	.word	0x000000ff
        /*04b0*/ 	.word	0x000000f0
        /*04b4*/ 	.short	0x0100
        /*04b6*/ 	.byte	0x06
	.zero		1


	//   ....[61]....
        /*04b8*/ 	.word	0x000009e0
        /*04bc*/ 	.word	0x000000ff
        /*04c0*/ 	.word	0x000002a0
        /*04c4*/ 	.short	0x0100
        /*04c6*/ 	.byte	0x06
	.zero		1


	//   ....[62]....
        /*04c8*/ 	.word	0x000009f0
        /*04cc*/ 	.word	0x000000ff
        /*04d0*/ 	.word	0x000000f8
        /*04d4*/ 	.short	0x0100
        /*04d6*/ 	.byte	0x06
	.zero		1


	//   ....[63]....
        /*04d8*/ 	.word	0x00000a00
        /*04dc*/ 	.word	0x000000ff
        /*04e0*/ 	.word	0x000002a8
        /*04e4*/ 	.short	0x0100
        /*04e6*/ 	.byte	0x06
	.zero		1


	//   ....[64]....
        /*04e8*/ 	.word	0x00000a10
        /*04ec*/ 	.word	0x000000ff
        /*04f0*/ 	.word	0x00000100
        /*04f4*/ 	.short	0x0100
        /*04f6*/ 	.byte	0x06
	.zero		1


	//   ....[65]....
        /*04f8*/ 	.word	0x00000a20
        /*04fc*/ 	.word	0x000000ff
        /*0500*/ 	.word	0x000002b0
        /*0504*/ 	.short	0x0100
        /*0506*/ 	.byte	0x06
	.zero		1


	//   ....[66]....
        /*0508*/ 	.word	0x00000a30
        /*050c*/ 	.word	0x000000ff
        /*0510*/ 	.word	0x00000108
        /*0514*/ 	.short	0x0100
        /*0516*/ 	.byte	0x06
	.zero		1


	//   ....[67]....
        /*0518*/ 	.word	0x00000a40
        /*051c*/ 	.word	0x000000ff
        /*0520*/ 	.word	0x000002b8
        /*0524*/ 	.short	0x0100
        /*0526*/ 	.byte	0x06
	.zero		1


	//   ....[68]....
        /*0528*/ 	.word	0x00000a50
        /*052c*/ 	.word	0x000000ff
        /*0530*/ 	.word	0x00000110
        /*0534*/ 	.short	0x0100
        /*0536*/ 	.byte	0x06
	.zero		1


	//   ....[69]....
        /*0538*/ 	.word	0x00000a60
        /*053c*/ 	.word	0x000000ff
        /*0540*/ 	.word	0x000002c0
        /*0544*/ 	.short	0x0100
        /*0546*/ 	.byte	0x06
	.zero		1


	//   ....[70]....
        /*0548*/ 	.word	0x00000a70
        /*054c*/ 	.word	0x000000ff
        /*0550*/ 	.word	0x00000118
        /*0554*/ 	.short	0x0100
        /*0556*/ 	.byte	0x06
	.zero		1


	//   ....[71]....
        /*0558*/ 	.word	0x00000a80
        /*055c*/ 	.word	0x000000ff
        /*0560*/ 	.word	0x000002c8
        /*0564*/ 	.short	0x0100
        /*0566*/ 	.byte	0x06
	.zero		1


	//   ....[72]....
        /*0568*/ 	.word	0x00000a90
        /*056c*/ 	.word	0x000000ff
        /*0570*/ 	.word	0x00000120
        /*0574*/ 	.short	0x0100
        /*0576*/ 	.byte	0x06
	.zero		1


	//   ....[73]....
        /*0578*/ 	.word	0x00000aa0
        /*057c*/ 	.word	0x000000ff
        /*0580*/ 	.word	0x000002d0
        /*0584*/ 	.short	0x0100
        /*0586*/ 	.byte	0x06
	.zero		1


	//   ....[74]....
        /*0588*/ 	.word	0x00000ab0
        /*058c*/ 	.word	0x000000ff
        /*0590*/ 	.word	0x00000128
        /*0594*/ 	.short	0x0100
        /*0596*/ 	.byte	0x06
	.zero		1


	//   ....[75]....
        /*0598*/ 	.word	0x00000ac0
        /*059c*/ 	.word	0x000000ff
        /*05a0*/ 	.word	0x000002d8
        /*05a4*/ 	.short	0x0100
        /*05a6*/ 	.byte	0x06
	.zero		1


	//   ....[76]....
        /*05a8*/ 	.word	0x00000ad0
        /*05ac*/ 	.word	0x000000ff
        /*05b0*/ 	.word	0x00000130
        /*05b4*/ 	.short	0x0100
        /*05b6*/ 	.byte	0x06
	.zero		1


	//   ....[77]....
        /*05b8*/ 	.word	0x00000ae0
        /*05bc*/ 	.word	0x000000ff
        /*05c0*/ 	.word	0x000002e0
        /*05c4*/ 	.short	0x0100
        /*05c6*/ 	.byte	0x06
	.zero		1


	//   ....[78]....
        /*05c8*/ 	.word	0x00000af0
        /*05cc*/ 	.word	0x000000ff
        /*05d0*/ 	.word	0x00000138
        /*05d4*/ 	.short	0x0100
        /*05d6*/ 	.byte	0x06
	.zero		1


	//   ....[79]....
        /*05d8*/ 	.word	0x00000b00
        /*05dc*/ 	.word	0x000000ff
        /*05e0*/ 	.word	0x000002e8
        /*05e4*/ 	.short	0x0100
        /*05e6*/ 	.byte	0x06
	.zero		1


	//   ....[80]....
        /*05e8*/ 	.word	0x00000b10
        /*05ec*/ 	.word	0x000000ff
        /*05f0*/ 	.word	0x00000140
        /*05f4*/ 	.short	0x0100
        /*05f6*/ 	.byte	0x06
	.zero		1


	//   ....[81]....
        /*05f8*/ 	.word	0x00000b20
        /*05fc*/ 	.word	0x000000ff
        /*0600*/ 	.word	0x000002f0
        /*0604*/ 	.short	0x0100
        /*0606*/ 	.byte	0x06
	.zero		1


	//   ....[82]....
        /*0608*/ 	.word	0x00000b30
        /*060c*/ 	.word	0x000000ff
        /*0610*/ 	.word	0x00000148
        /*0614*/ 	.short	0x0100
        /*0616*/ 	.byte	0x06
	.zero		1


	//   ....[83]....
        /*0618*/ 	.word	0x00000b40
        /*061c*/ 	.word	0x000000ff
        /*0620*/ 	.word	0x000002f8
        /*0624*/ 	.short	0x0100
        /*0626*/ 	.byte	0x06
	.zero		1


	//   ....[84]....
        /*0628*/ 	.word	0x00000b50
        /*062c*/ 	.word	0x000000ff
        /*0630*/ 	.word	0x00000150
        /*0634*/ 	.short	0x0100
        /*0636*/ 	.byte	0x06
	.zero		1


	//   ....[85]....
        /*0638*/ 	.word	0x00000b60
        /*063c*/ 	.word	0x000000ff
        /*0640*/ 	.word	0x00000300
        /*0644*/ 	.short	0x0100
        /*0646*/ 	.byte	0x06
	.zero		1


	//   ....[86]....
        /*0648*/ 	.word	0x00000b70
        /*064c*/ 	.word	0x000000ff
        /*0650*/ 	.word	0x00000158
        /*0654*/ 	.short	0x0100
        /*0656*/ 	.byte	0x06
	.zero		1


	//   ....[87]....
        /*0658*/ 	.word	0x00000b80
        /*065c*/ 	.word	0x000000ff
        /*0660*/ 	.word	0x00000308
        /*0664*/ 	.short	0x0100
        /*0666*/ 	.byte	0x06
	.zero		1


	//   ....[88]....
        /*0668*/ 	.word	0x00000b90
        /*066c*/ 	.word	0x000000ff
        /*0670*/ 	.word	0x00000160
        /*0674*/ 	.short	0x0100
        /*0676*/ 	.byte	0x06
	.zero		1


	//   ....[89]....
        /*0678*/ 	.word	0x00000ba0
        /*067c*/ 	.word	0x000000ff
        /*0680*/ 	.word	0x00000310
        /*0684*/ 	.short	0x0100
        /*0686*/ 	.byte	0x06
	.zero		1


	//   ....[90]....
        /*0688*/ 	.word	0x00000bb0
        /*068c*/ 	.word	0x000000ff
        /*0690*/ 	.word	0x00000168
        /*0694*/ 	.short	0x0100
        /*0696*/ 	.byte	0x06
	.zero		1


	//   ....[91]....
        /*0698*/ 	.word	0x00000bc0
        /*069c*/ 	.word	0x000000ff
        /*06a0*/ 	.word	0x00000318
        /*06a4*/ 	.short	0x0100
        /*06a6*/ 	.byte	0x06
	.zero		1


	//   ....[92]....
        /*06a8*/ 	.word	0x00000bd0
        /*06ac*/ 	.word	0x000000ff
        /*06b0*/ 	.word	0x00000170
        /*06b4*/ 	.short	0x0100
        /*06b6*/ 	.byte	0x06
	.zero		1


	//   ....[93]....
        /*06b8*/ 	.word	0x00000be0
        /*06bc*/ 	.word	0x000000ff
        /*06c0*/ 	.word	0x00000320
        /*06c4*/ 	.short	0x0100
        /*06c6*/ 	.byte	0x06
	.zero		1


	//   ....[94]....
        /*06c8*/ 	.word	0x00000bf0
        /*06cc*/ 	.word	0x000000ff
        /*06d0*/ 	.word	0x00000178
        /*06d4*/ 	.short	0x0100
        /*06d6*/ 	.byte	0x06
	.zero		1


	//   ....[95]....
        /*06d8*/ 	.word	0x00000c00
        /*06dc*/ 	.word	0x000000ff
        /*06e0*/ 	.word	0x00000328
        /*06e4*/ 	.short	0x0100
        /*06e6*/ 	.byte	0x06
	.zero		1


	//   ....[96]....
        /*06e8*/ 	.word	0x00000c10
        /*06ec*/ 	.word	0x000000ff
        /*06f0*/ 	.word	0x00000180
        /*06f4*/ 	.short	0x0100
        /*06f6*/ 	.byte	0x06
	.zero		1


	//   ....[97]....
        /*06f8*/ 	.word	0x00000c20
        /*06fc*/ 	.word	0x000000ff
        /*0700*/ 	.word	0x00000330
        /*0704*/ 	.short	0x0100
        /*0706*/ 	.byte	0x06
	.zero		1


	//   ....[98]....
        /*0708*/ 	.word	0x00000c30
        /*070c*/ 	.word	0x000000ff
        /*0710*/ 	.word	0x00000188
        /*0714*/ 	.short	0x0100
        /*0716*/ 	.byte	0x06
	.zero		1


	//   ....[99]....
        /*0718*/ 	.word	0x00000c40
        /*071c*/ 	.word	0x000000ff
        /*0720*/ 	.word	0x00000338
        /*0724*/ 	.short	0x0100
        /*0726*/ 	.byte	0x06
	.zero		1


	//   ....[100]....
        /*0728*/ 	.word	0x00000c50
        /*072c*/ 	.word	0x000000ff
        /*0730*/ 	.word	0x00000190
        /*0734*/ 	.short	0x0100
        /*0736*/ 	.byte	0x06
	.zero		1


	//   ....[101]....
        /*0738*/ 	.word	0x00000c60
        /*073c*/ 	.word	0x000000ff
        /*0740*/ 	.word	0x00000340
        /*0744*/ 	.short	0x0100
        /*0746*/ 	.byte	0x06
	.zero		1


	//   ....[102]....
        /*0748*/ 	.word	0x00000c70
        /*074c*/ 	.word	0x000000ff
        /*0750*/ 	.word	0x00000198
        /*0754*/ 	.short	0x0100
        /*0756*/ 	.byte	0x06
	.zero		1


	//   ....[103]....
        /*0758*/ 	.word	0x00000c80
        /*075c*/ 	.word	0x000000ff
        /*0760*/ 	.word	0x00000348
        /*0764*/ 	.short	0x0100
        /*0766*/ 	.byte	0x06
	.zero		1


	//   ....[104]....
        /*0768*/ 	.word	0x00000c90
        /*076c*/ 	.word	0x000000ff
        /*0770*/ 	.word	0x000001a0
        /*0774*/ 	.short	0x0100
        /*0776*/ 	.byte	0x06
	.zero		1


	//   ....[105]....
        /*0778*/ 	.word	0x00000ca0
        /*077c*/ 	.word	0x000000ff
        /*0780*/ 	.word	0x00000350
        /*0784*/ 	.short	0x0100
        /*0786*/ 	.byte	0x06
	.zero		1


	//   ....[106]....
        /*0788*/ 	.word	0x00000cb0
        /*078c*/ 	.word	0x000000ff
        /*0790*/ 	.word	0x000001a8
        /*0794*/ 	.short	0x0100
        /*0796*/ 	.byte	0x06
	.zero		1


	//   ....[107]....
        /*0798*/ 	.word	0x00000cc0
        /*079c*/ 	.word	0x000000ff
        /*07a0*/ 	.word	0x00000358
        /*07a4*/ 	.short	0x0100
        /*07a6*/ 	.byte	0x06
	.zero		1


	//   ....[108]....
        /*07a8*/ 	.word	0x00000e00
        /*07ac*/ 	.word	0x000000ff
        /*07b0*/ 	.word	0x00000360
        /*07b4*/ 	.short	0x0100
        /*07b6*/ 	.byte	0x06
	.zero		1


	//   ....[109]....
        /*07b8*/ 	.word	0x00000e10
        /*07bc*/ 	.word	0x000000ff
        /*07c0*/ 	.word	0x00000368
        /*07c4*/ 	.short	0x0100
        /*07c6*/ 	.byte	0x06
	.zero		1


	//   ....[110]....
        /*07c8*/ 	.word	0x00000f00
        /*07cc*/ 	.word	0x000000ff
        /*07d0*/ 	.word	0x00000370
        /*07d4*/ 	.short	0x0100
        /*07d6*/ 	.byte	0x05
	.zero		1


	//   ....[111]....
        /*07d8*/ 	.word	0x00000f10
        /*07dc*/ 	.word	0x000000ff
        /*07e0*/ 	.word	0x00000378
        /*07e4*/ 	.short	0x0100
        /*07e6*/ 	.byte	0x05
	.zero		1


	//   ....[112]....
        /*07e8*/ 	.word	0x00001050
        /*07ec*/ 	.word	0x000000ff
        /*07f0*/ 	.word	0x00000380
        /*07f4*/ 	.short	0x0100
        /*07f6*/ 	.byte	0x05
	.zero		1


	//   ....[113]....
        /*07f8*/ 	.word	0x00001060
        /*07fc*/ 	.word	0x000000ff
        /*0800*/ 	.word	0x00000390
        /*0804*/ 	.short	0x0100
        /*0806*/ 	.byte	0x05
	.zero		1


	//   ....[114]....
        /*0808*/ 	.word	0x00001070
        /*080c*/ 	.word	0x000000ff
        /*0810*/ 	.word	0x00000388
        /*0814*/ 	.short	0x0100
        /*0816*/ 	.byte	0x05
	.zero		1


	//   ....[115]....
        /*0818*/ 	.word	0x00001080
        /*081c*/ 	.word	0x000000ff
        /*0820*/ 	.word	0x00000398
        /*0824*/ 	.short	0x0100
        /*0826*/ 	.byte	0x05
	.zero		1


	//   ....[116]....
        /*0828*/ 	.word	0x000011b0
        /*082c*/ 	.word	0x000000ff
        /*0830*/ 	.word	0x000003a0
        /*0834*/ 	.short	0x0100
        /*0836*/ 	.byte	0x06
	.zero		1


	//   ....[117]....
        /*0838*/ 	.word	0x000011c0
        /*083c*/ 	.word	0x000000ff
        /*0840*/ 	.word	0x000003c0
        /*0844*/ 	.short	0x0100
        /*0846*/ 	.byte	0x06
	.zero		1


	//   ....[118]....
        /*0848*/ 	.word	0x000011d0
        /*084c*/ 	.word	0x000000ff
        /*0850*/ 	.word	0x000003a8
        /*0854*/ 	.short	0x0100
        /*0856*/ 	.byte	0x06
	.zero		1


	//   ....[119]....
        /*0858*/ 	.word	0x000011e0
        /*085c*/ 	.word	0x000000ff
        /*0860*/ 	.word	0x000003c8
        /*0864*/ 	.short	0x0100
        /*0866*/ 	.byte	0x06
	.zero		1


	//   ....[120]....
        /*0868*/ 	.word	0x000011f0
        /*086c*/ 	.word	0x000000ff
        /*0870*/ 	.word	0x000003b0
        /*0874*/ 	.short	0x0100
        /*0876*/ 	.byte	0x06
	.zero		1


	//   ....[121]....
        /*0878*/ 	.word	0x00001200
        /*087c*/ 	.word	0x000000ff
        /*0880*/ 	.word	0x000003d0
        /*0884*/ 	.short	0x0100
        /*0886*/ 	.byte	0x06
	.zero		1


	//   ....[122]....
        /*0888*/ 	.word	0x00001210
        /*088c*/ 	.word	0x000000ff
        /*0890*/ 	.word	0x000003b8
        /*0894*/ 	.short	0x0100
        /*0896*/ 	.byte	0x06
	.zero		1


	//   ....[123]....
        /*0898*/ 	.word	0x00001220
        /*089c*/ 	.word	0x000000ff
        /*08a0*/ 	.word	0x000003d8
        /*08a4*/ 	.short	0x0100
        /*08a6*/ 	.byte	0x06
	.zero		1


	//   ....[124]....
        /*08a8*/ 	.word	0x00001310
        /*08ac*/ 	.word	0x000000ff
        /*08b0*/ 	.word	0x000003e0
        /*08b4*/ 	.short	0x0100
        /*08b6*/ 	.byte	0x05
	.zero		1


	//   ....[125]....
        /*08b8*/ 	.word	0x00001320
        /*08bc*/ 	.word	0x000000ff
        /*08c0*/ 	.word	0x000003f0
        /*08c4*/ 	.short	0x0100
        /*08c6*/ 	.byte	0x05
	.zero		1


	//   ....[126]....
        /*08c8*/ 	.word	0x00001330
        /*08cc*/ 	.word	0x000000ff
        /*08d0*/ 	.word	0x000003e8
        /*08d4*/ 	.short	0x0100
        /*08d6*/ 	.byte	0x05
	.zero		1


	//   ....[127]....
        /*08d8*/ 	.word	0x00001340
        /*08dc*/ 	.word	0x000000ff
        /*08e0*/ 	.word	0x000003f8
        /*08e4*/ 	.short	0x0100
        /*08e6*/ 	.byte	0x05
	.zero		1


	//   ....[128]....
        /*08e8*/ 	.word	0x00002160
        /*08ec*/ 	.word	0x00000000
        /*08f0*/ 	.word	0x000003f0
        /*08f4*/ 	.short	0x010a
        /*08f6*/ 	.byte	0xff
	.zero		1


	//   ....[129]....
        /*08f8*/ 	.word	0x00002190
        /*08fc*/ 	.word	0x00000000
        /*0900*/ 	.word	0x000003e0
        /*0904*/ 	.short	0x0101
        /*0906*/ 	.byte	0xff
	.zero		1


	//   ....[130]....
        /*0908*/ 	.word	0x00002270
        /*090c*/ 	.word	0x000000ff
        /*0910*/ 	.word	0x000001b0
        /*0914*/ 	.short	0x010a
        /*0916*/ 	.byte	0x04
	.zero		1


	//   ....[131]....
        /*0918*/ 	.word	0x000022f0
        /*091c*/ 	.word	0x000000ff
        /*0920*/ 	.word	0x000001b0
        /*0924*/ 	.short	0x010a
        /*0926*/ 	.byte	0x21
	.zero		1


	//   ....[132]....
        /*0928*/ 	.word	0x00002480
        /*092c*/ 	.word	0x000000ff
        /*0930*/ 	.word	0x000001b0
        /*0934*/ 	.short	0x010a
        /*0936*/ 	.byte	0x05
	.zero		1


	//   ....[133]....
        /*0938*/ 	.word	0x000025c0
        /*093c*/ 	.word	0x000000ff
        /*0940*/ 	.word	0x00000378
        /*0944*/ 	.short	0x0101
        /*0946*/ 	.byte	0x1a
	.zero		1


	//   ....[134]....
        /*0948*/ 	.word	0x000025e0
        /*094c*/ 	.word	0x000000ff
        /*0950*/ 	.word	0x000001b0
        /*0954*/ 	.short	0x010a
        /*0956*/ 	.byte	0x04
	.zero		1


	//   ....[135]....
        /*0958*/ 	.word	0x00002660
        /*095c*/ 	.word	0x000000ff
        /*0960*/ 	.word	0x000001b0
        /*0964*/ 	.short	0x010a
        /*0966*/ 	.byte	0x11
	.zero		1


	//   ....[136]....
        /*0968*/ 	.word	0x000027f0
        /*096c*/ 	.word	0x000000ff
        /*0970*/ 	.word	0x000001b0
        /*0974*/ 	.short	0x010a
        /*0976*/ 	.byte	0x04
	.zero		1


	//   ....[137]....
        /*0978*/ 	.word	0x00002960
        /*097c*/ 	.word	0x00000003
        /*0980*/ 	.word	0x00000380
        /*0984*/ 	.short	0x010a
        /*0986*/ 	.byte	0xff
	.zero		1


	//   ....[138]....
        /*0988*/ 	.word	0x00002ab0
        /*098c*/ 	.word	0x00000000
        /*0990*/ 	.word	0x00000000
        /*0994*/ 	.short	0x0101
        /*0996*/ 	.byte	0xff
	.zero		1


	//   ....[139]....
        /*0998*/ 	.word	0x00002fd0
        /*099c*/ 	.word	0x000000ff
        /*09a0*/ 	.word	0x00000000
        /*09a4*/ 	.short	0x010a
        /*09a6*/ 	.byte	0x04
	.zero		1


	//   ....[140]....
        /*09a8*/ 	.word	0x00003060
        /*09ac*/ 	.word	0x000000ff
        /*09b0*/ 	.word	0x00000000
        /*09b4*/ 	.short	0x010a
        /*09b6*/ 	.byte	0x04
	.zero		1


	//   ....[141]....
        /*09b8*/ 	.word	0x000030f0
        /*09bc*/ 	.word	0x000000ff
        /*09c0*/ 	.word	0x00000000
        /*09c4*/ 	.short	0x010a
        /*09c6*/ 	.byte	0x04
	.zero		1


	//   ....[142]....
        /*09c8*/ 	.word	0x00003180
        /*09cc*/ 	.word	0x000000ff
        /*09d0*/ 	.word	0x00000000
        /*09d4*/ 	.short	0x010a
        /*09d6*/ 	.byte	0x04
	.zero		1


	//   ....[143]....
        /*09d8*/ 	.word	0x00003210
        /*09dc*/ 	.word	0x000000ff
        /*09e0*/ 	.word	0x00000000
        /*09e4*/ 	.short	0x010a
        /*09e6*/ 	.byte	0x04
	.zero		1


	//   ....[144]....
        /*09e8*/ 	.word	0x000032a0
        /*09ec*/ 	.word	0x000000ff
        /*09f0*/ 	.word	0x00000000
        /*09f4*/ 	.short	0x010a
        /*09f6*/ 	.byte	0x04
	.zero		1


	//   ....[145]....
        /*09f8*/ 	.word	0x00003330
        /*09fc*/ 	.word	0x000000ff
        /*0a00*/ 	.word	0x00000000
        /*0a04*/ 	.short	0x010a
        /*0a06*/ 	.byte	0x04
	.zero		1


	//   ....[146]....
        /*0a08*/ 	.word	0x000033c0
        /*0a0c*/ 	.word	0x000000ff
        /*0a10*/ 	.word	0x00000000
        /*0a14*/ 	.short	0x010a
        /*0a16*/ 	.byte	0x04
	.zero		1


	//   ....[147]....
        /*0a18*/ 	.word	0x00003450
        /*0a1c*/ 	.word	0x000000ff
        /*0a20*/ 	.word	0x00000000
        /*0a24*/ 	.short	0x010a
        /*0a26*/ 	.byte	0x04
	.zero		1


	//   ....[148]....
        /*0a28*/ 	.word	0x000034e0
        /*0a2c*/ 	.word	0x000000ff
        /*0a30*/ 	.word	0x00000000
        /*0a34*/ 	.short	0x010a
        /*0a36*/ 	.byte	0x04
	.zero		1


	//   ....[149]....
        /*0a38*/ 	.word	0x00003570
        /*0a3c*/ 	.word	0x000000ff
        /*0a40*/ 	.word	0x00000000
        /*0a44*/ 	.short	0x010a
        /*0a46*/ 	.byte	0x04
	.zero		1


	//   ....[150]....
        /*0a48*/ 	.word	0x00003600
        /*0a4c*/ 	.word	0x000000ff
        /*0a50*/ 	.word	0x00000000
        /*0a54*/ 	.short	0x010a
        /*0a56*/ 	.byte	0x04
	.zero		1


	//   ....[151]....
        /*0a58*/ 	.word	0x00003690
        /*0a5c*/ 	.word	0x000000ff
        /*0a60*/ 	.word	0x00000000
        /*0a64*/ 	.short	0x010a
        /*0a66*/ 	.byte	0x04
	.zero		1


	//   ....[152]....
        /*0a68*/ 	.word	0x00003720
        /*0a6c*/ 	.word	0x000000ff
        /*0a70*/ 	.word	0x00000000
        /*0a74*/ 	.short	0x010a
        /*0a76*/ 	.byte	0x04
	.zero		1


	//   ....[153]....
        /*0a78*/ 	.word	0x000037b0
        /*0a7c*/ 	.word	0x000000ff
        /*0a80*/ 	.word	0x00000000
        /*0a84*/ 	.short	0x010a
        /*0a86*/ 	.byte	0x04
	.zero		1


	//   ....[154]....
        /*0a88*/ 	.word	0x00003840
        /*0a8c*/ 	.word	0x000000ff
        /*0a90*/ 	.word	0x00000000
        /*0a94*/ 	.short	0x010a
        /*0a96*/ 	.byte	0x04
	.zero		1


	//   ....[155]....
        /*0a98*/ 	.word	0x000038d0
        /*0a9c*/ 	.word	0x000000ff
        /*0aa0*/ 	.word	0x00000000
        /*0aa4*/ 	.short	0x010a
        /*0aa6*/ 	.byte	0x04
	.zero		1


	//   ....[156]....
        /*0aa8*/ 	.word	0x00003960
        /*0aac*/ 	.word	0x000000ff
        /*0ab0*/ 	.word	0x00000000
        /*0ab4*/ 	.short	0x010a
        /*0ab6*/ 	.byte	0x04
	.zero		1


	//   ....[157]....
        /*0ab8*/ 	.word	0x000039f0
        /*0abc*/ 	.word	0x000000ff
        /*0ac0*/ 	.word	0x00000000
        /*0ac4*/ 	.short	0x010a
        /*0ac6*/ 	.byte	0x04
	.zero		1


	//   ....[158]....
        /*0ac8*/ 	.word	0x00003a80
        /*0acc*/ 	.word	0x000000ff
        /*0ad0*/ 	.word	0x00000000
        /*0ad4*/ 	.short	0x010a
        /*0ad6*/ 	.byte	0x04
	.zero		1


	//   ....[159]....
        /*0ad8*/ 	.word	0x00003b10
        /*0adc*/ 	.word	0x000000ff
        /*0ae0*/ 	.word	0x00000000
        /*0ae4*/ 	.short	0x010a
        /*0ae6*/ 	.byte	0x04
	.zero		1


	//   ....[160]....
        /*0ae8*/ 	.word	0x00003ba0
        /*0aec*/ 	.word	0x000000ff
        /*0af0*/ 	.word	0x00000000
        /*0af4*/ 	.short	0x010a
        /*0af6*/ 	.byte	0x04
	.zero		1


	//   ....[161]....
        /*0af8*/ 	.word	0x00003c30
        /*0afc*/ 	.word	0x000000ff
        /*0b00*/ 	.word	0x00000000
        /*0b04*/ 	.short	0x010a
        /*0b06*/ 	.byte	0x04
	.zero		1


	//   ....[162]....
        /*0b08*/ 	.word	0x00003cc0
        /*0b0c*/ 	.word	0x000000ff
        /*0b10*/ 	.word	0x00000000
        /*0b14*/ 	.short	0x010a
        /*0b16*/ 	.byte	0x04
	.zero		1


	//   ....[163]....
        /*0b18*/ 	.word	0x00003d50
        /*0b1c*/ 	.word	0x000000ff
        /*0b20*/ 	.word	0x00000000
        /*0b24*/ 	.short	0x010a
        /*0b26*/ 	.byte	0x04
	.zero		1


	//   ....[164]....
        /*0b28*/ 	.word	0x00003de0
        /*0b2c*/ 	.word	0x000000ff
        /*0b30*/ 	.word	0x00000000
        /*0b34*/ 	.short	0x010a
        /*0b36*/ 	.byte	0x04
	.zero		1


	//   ....[165]....
        /*0b38*/ 	.word	0x00003e70
        /*0b3c*/ 	.word	0x000000ff
        /*0b40*/ 	.word	0x00000000
        /*0b44*/ 	.short	0x010a
        /*0b46*/ 	.byte	0x04
	.zero		1


	//   ....[166]....
        /*0b48*/ 	.word	0x00003f00
        /*0b4c*/ 	.word	0x000000ff
        /*0b50*/ 	.word	0x00000000
        /*0b54*/ 	.short	0x010a
        /*0b56*/ 	.byte	0x04
	.zero		1


	//   ....[167]....
        /*0b58*/ 	.word	0x00003f90
        /*0b5c*/ 	.word	0x000000ff
        /*0b60*/ 	.word	0x00000000
        /*0b64*/ 	.short	0x010a
        /*0b66*/ 	.byte	0x04
	.zero		1


	//   ....[168]....
        /*0b68*/ 	.word	0x00004020
        /*0b6c*/ 	.word	0x000000ff
        /*0b70*/ 	.word	0x00000000
        /*0b74*/ 	.short	0x010a
        /*0b76*/ 	.byte	0x04
	.zero		1


	//   ....[169]....
        /*0b78*/ 	.word	0x000040b0
        /*0b7c*/ 	.word	0x000000ff
        /*0b80*/ 	.word	0x00000000
        /*0b84*/ 	.short	0x010a
        /*0b86*/ 	.byte	0x04
	.zero		1


	//   ....[170]....
        /*0b88*/ 	.word	0x00004140
        /*0b8c*/ 	.word	0x000000ff
        /*0b90*/ 	.word	0x00000000
        /*0b94*/ 	.short	0x010a
        /*0b96*/ 	.byte	0x04
	.zero		1


	//   ....[171]....
        /*0b98*/ 	.word	0x000041d0
        /*0b9c*/ 	.word	0x000000ff
        /*0ba0*/ 	.word	0x00000000
        /*0ba4*/ 	.short	0x010a
        /*0ba6*/ 	.byte	0x04
	.zero		1


	//   ....[172]....
        /*0ba8*/ 	.word	0x00004260
        /*0bac*/ 	.word	0x000000ff
        /*0bb0*/ 	.word	0x00000000
        /*0bb4*/ 	.short	0x010a
        /*0bb6*/ 	.byte	0x04
	.zero		1


	//   ....[173]....
        /*0bb8*/ 	.word	0x000042f0
        /*0bbc*/ 	.word	0x000000ff
        /*0bc0*/ 	.word	0x00000000
        /*0bc4*/ 	.short	0x010a
        /*0bc6*/ 	.byte	0x04
	.zero		1


	//   ....[174]....
        /*0bc8*/ 	.word	0x00004380
        /*0bcc*/ 	.word	0x000000ff
        /*0bd0*/ 	.word	0x00000000
        /*0bd4*/ 	.short	0x010a
        /*0bd6*/ 	.byte	0x04
	.zero		1


	//   ....[175]....
        /*0bd8*/ 	.word	0x00004410
        /*0bdc*/ 	.word	0x000000ff
        /*0be0*/ 	.word	0x00000000
        /*0be4*/ 	.short	0x010a
        /*0be6*/ 	.byte	0x04
	.zero		1


	//   ....[176]....
        /*0be8*/ 	.word	0x000044a0
        /*0bec*/ 	.word	0x000000ff
        /*0bf0*/ 	.word	0x00000000
        /*0bf4*/ 	.short	0x010a
        /*0bf6*/ 	.byte	0x04
	.zero		1


	//   ....[177]....
        /*0bf8*/ 	.word	0x00004530
        /*0bfc*/ 	.word	0x000000ff
        /*0c00*/ 	.word	0x00000000
        /*0c04*/ 	.short	0x010a
        /*0c06*/ 	.byte	0x04
	.zero		1


	//   ....[178]....
        /*0c08*/ 	.word	0x000045c0
        /*0c0c*/ 	.word	0x000000ff
        /*0c10*/ 	.word	0x00000000
        /*0c14*/ 	.short	0x010a
        /*0c16*/ 	.byte	0x04
	.zero		1


	//   ....[179]....
        /*0c18*/ 	.word	0x00004650
        /*0c1c*/ 	.word	0x000000ff
        /*0c20*/ 	.word	0x00000000
        /*0c24*/ 	.short	0x010a
        /*0c26*/ 	.byte	0x04
	.zero		1


	//   ....[180]....
        /*0c28*/ 	.word	0x000046e0
        /*0c2c*/ 	.word	0x000000ff
        /*0c30*/ 	.word	0x00000000
        /*0c34*/ 	.short	0x010a
        /*0c36*/ 	.byte	0x04
	.zero		1


	//   ....[181]....
        /*0c38*/ 	.word	0x00004770
        /*0c3c*/ 	.word	0x000000ff
        /*0c40*/ 	.word	0x00000000
        /*0c44*/ 	.short	0x010a
        /*0c46*/ 	.byte	0x04
	.zero		1


	//   ....[182]....
        /*0c48*/ 	.word	0x00004800
        /*0c4c*/ 	.word	0x000000ff
        /*0c50*/ 	.word	0x00000000
        /*0c54*/ 	.short	0x010a
        /*0c56*/ 	.byte	0x04
	.zero		1


	//   ....[183]....
        /*0c58*/ 	.word	0x00004890
        /*0c5c*/ 	.word	0x000000ff
        /*0c60*/ 	.word	0x00000000
        /*0c64*/ 	.short	0x010a
        /*0c66*/ 	.byte	0x04
	.zero		1


	//   ....[184]....
        /*0c68*/ 	.word	0x00004920
        /*0c6c*/ 	.word	0x000000ff
        /*0c70*/ 	.word	0x00000000
        /*0c74*/ 	.short	0x010a
        /*0c76*/ 	.byte	0x04
	.zero		1


	//   ....[185]....
        /*0c78*/ 	.word	0x000049b0
        /*0c7c*/ 	.word	0x000000ff
        /*0c80*/ 	.word	0x00000000
        /*0c84*/ 	.short	0x010a
        /*0c86*/ 	.byte	0x04
	.zero		1


	//   ....[186]....
        /*0c88*/ 	.word	0x00004a40
        /*0c8c*/ 	.word	0x000000ff
        /*0c90*/ 	.word	0x00000000
        /*0c94*/ 	.short	0x010a
        /*0c96*/ 	.byte	0x04
	.zero		1


	//   ....[187]....
        /*0c98*/ 	.word	0x00004ad0
        /*0c9c*/ 	.word	0x000000ff
        /*0ca0*/ 	.word	0x00000000
        /*0ca4*/ 	.short	0x010a
        /*0ca6*/ 	.byte	0x04
	.zero		1


	//   ....[188]....
        /*0ca8*/ 	.word	0x00004b60
        /*0cac*/ 	.word	0x000000ff
        /*0cb0*/ 	.word	0x00000000
        /*0cb4*/ 	.short	0x010a
        /*0cb6*/ 	.byte	0x04
	.zero		1


	//   ....[189]....
        /*0cb8*/ 	.word	0x00004bf0
        /*0cbc*/ 	.word	0x000000ff
        /*0cc0*/ 	.word	0x00000000
        /*0cc4*/ 	.short	0x010a
        /*0cc6*/ 	.byte	0x04
	.zero		1


	//   ....[190]....
        /*0cc8*/ 	.word	0x00004c80
        /*0ccc*/ 	.word	0x000000ff
        /*0cd0*/ 	.word	0x00000000
        /*0cd4*/ 	.short	0x010a
        /*0cd6*/ 	.byte	0x04
	.zero		1


	//   ....[191]....
        /*0cd8*/ 	.word	0x00004d10
        /*0cdc*/ 	.word	0x000000ff
        /*0ce0*/ 	.word	0x00000000
        /*0ce4*/ 	.short	0x010a
        /*0ce6*/ 	.byte	0x04
	.zero		1


	//   ....[192]....
        /*0ce8*/ 	.word	0x00004db0
        /*0cec*/ 	.word	0x00000000
        /*0cf0*/ 	.word	0x00000000
        /*0cf4*/ 	.short	0x010a
        /*0cf6*/ 	.byte	0xff
	.zero		1


	//   ....[193]....
        /*0cf8*/ 	.word	0x00004ed0
        /*0cfc*/ 	.word	0x00000002
        /*0d00*/ 	.word	0x000003e0
        /*0d04*/ 	.short	0x010a
        /*0d06*/ 	.byte	0xff
	.zero		1


	//   ....[194]....
        /*0d08*/ 	.word	0x00004f40
        /*0d0c*/ 	.word	0x00000002
        /*0d10*/ 	.word	0x00000000
        /*0d14*/ 	.short	0x0101
        /*0d16*/ 	.byte	0xff
	.zero		1


	//   ....[195]....
        /*0d18*/ 	.word	0x00004f60
        /*0d1c*/ 	.word	0x000000ff
        /*0d20*/ 	.word	0x00000390
        /*0d24*/ 	.short	0x010a
        /*0d26*/ 	.byte	0x05
	.zero		1


	//   ....[196]....
        /*0d28*/ 	.word	0x00005080
        /*0d2c*/ 	.word	0x00000002
        /*0d30*/ 	.word	0x00000380
        /*0d34*/ 	.short	0x010a
        /*0d36*/ 	.byte	0xff
	.zero		1


	//   ....[197]....
        /*0d38*/ 	.word	0x00005180
        /*0d3c*/ 	.word	0x00000002
        /*0d40*/ 	.word	0x00000000
        /*0d44*/ 	.short	0x0101
        /*0d46*/ 	.byte	0xff
	.zero		1


	//   ....[198]....
        /*0d48*/ 	.word	0x00005210
        /*0d4c*/ 	.word	0x000000ff
        /*0d50*/ 	.word	0x00000390
        /*0d54*/ 	.short	0x0106
        /*0d56*/ 	.byte	0x05
	.zero		1


	//   ....[199]....
        /*0d58*/ 	.word	0x00005230
        /*0d5c*/ 	.word	0x000000ff
        /*0d60*/ 	.word	0x00000390
        /*0d64*/ 	.short	0x010a
        /*0d66*/ 	.byte	0x05
	.zero		1


	//   ....[200]....
        /*0d68*/ 	.word	0x000052c0
        /*0d6c*/ 	.word	0x000000ff
        /*0d70*/ 	.word	0x00000390
        /*0d74*/ 	.short	0x0106
        /*0d76*/ 	.byte	0x04
	.zero		1


	//   ....[201]....
        /*0d78*/ 	.word	0x00005300
        /*0d7c*/ 	.word	0x00000000
        /*0d80*/ 	.word	0x00000390
        /*0d84*/ 	.short	0x010a
        /*0d86*/ 	.byte	0xff
	.zero		1


	//   ....[202]....
        /*0d88*/ 	.word	0x000057f0
        /*0d8c*/ 	.word	0x00000000
        /*0d90*/ 	.word	0x00000380
        /*0d94*/ 	.short	0x010a
        /*0d96*/ 	.byte	0xff
	.zero		1


	//   ....[203]....
        /*0d98*/ 	.word	0x000058f0
        /*0d9c*/ 	.word	0x00000003
        /*0da0*/ 	.word	0x00000000
        /*0da4*/ 	.short	0x0101
        /*0da6*/ 	.byte	0xff
	.zero		1


	//   ....[204]....
        /*0da8*/ 	.word	0x00005900
        /*0dac*/ 	.word	0x000000ff
        /*0db0*/ 	.word	0x00000000
        /*0db4*/ 	.short	0x010a
        /*0db6*/ 	.byte	0x04
	.zero		1


	//   ....[205]....
        /*0db8*/ 	.word	0x00005910
        /*0dbc*/ 	.word	0x000000ff
        /*0dc0*/ 	.word	0x000003c0
        /*0dc4*/ 	.short	0x010a
        /*0dc6*/ 	.byte	0x09
	.zero		1


	//   ....[206]....
        /*0dc8*/ 	.word	0x00005a50
        /*0dcc*/ 	.word	0x000000ff
        /*0dd0*/ 	.word	0x00000000
        /*0dd4*/ 	.short	0x010a
        /*0dd6*/ 	.byte	0x07
	.zero		1


	//   ....[207]....
        /*0dd8*/ 	.word	0x00005b80
        /*0ddc*/ 	.word	0x000000ff
        /*0de0*/ 	.word	0x00000000
        /*0de4*/ 	.short	0x010a
        /*0de6*/ 	.byte	0x04
	.zero		1


	//   ....[208]....
        /*0de8*/ 	.word	0x00005d40
        /*0dec*/ 	.word	0x000000ff
        /*0df0*/ 	.word	0x00000000
        /*0df4*/ 	.short	0x010a
        /*0df6*/ 	.byte	0x05
	.zero		1


	//   ....[209]....
        /*0df8*/ 	.word	0x00005dd0
        /*0dfc*/ 	.word	0x000000ff
        /*0e00*/ 	.word	0x00000000
        /*0e04*/ 	.short	0x010a
        /*0e06*/ 	.byte	0x05
	.zero		1


	//   ....[210]....
        /*0e08*/ 	.word	0x00005e60
        /*0e0c*/ 	.word	0x000000ff
        /*0e10*/ 	.word	0x00000000
        /*0e14*/ 	.short	0x010a
        /*0e16*/ 	.byte	0x05
	.zero		1


	//   ....[211]....
        /*0e18*/ 	.word	0x00005ef0
        /*0e1c*/ 	.word	0x000000ff
        /*0e20*/ 	.word	0x00000000
        /*0e24*/ 	.short	0x010a
        /*0e26*/ 	.byte	0x07
	.zero		1


	//   ....[212]....
        /*0e28*/ 	.word	0x00006380
        /*0e2c*/ 	.word	0x0000000c
        /*0e30*/ 	.word	0x00000380
        /*0e34*/ 	.short	0x010a
        /*0e36*/ 	.byte	0xff
	.zero		1


	//   ....[213]....
        /*0e38*/ 	.word	0x000064f0
        /*0e3c*/ 	.word	0x00000000
        /*0e40*/ 	.word	0x00000000
        /*0e44*/ 	.short	0x0101
        /*0e46*/ 	.byte	0xff
	.zero		1


	//   ....[214]....
        /*0e48*/ 	.word	0x00006900
        /*0e4c*/ 	.word	0x000000ff
        /*0e50*/ 	.word	0x00000378
        /*0e54*/ 	.short	0x010a
        /*0e56*/ 	.byte	0x13
	.zero		1


	//   ....[215]....
        /*0e58*/ 	.word	0x00006a70
        /*0e5c*/ 	.word	0x000000ff
        /*0e60*/ 	.word	0x00000368
        /*0e64*/ 	.short	0x010a
        /*0e66*/ 	.byte	0x13
	.zero		1


	//   ....[216]....
        /*0e68*/ 	.word	0x00006c80
        /*0e6c*/ 	.word	0x000000ff
        /*0e70*/ 	.word	0x00000360
        /*0e74*/ 	.short	0x010b
        /*0e76*/ 	.byte	0x13
	.zero		1


	//   ....[217]....
        /*0e78*/ 	.word	0x00006c90
        /*0e7c*/ 	.word	0x000000ff
        /*0e80*/ 	.word	0x00000000
        /*0e84*/ 	.short	0x0101
        /*0e86*/ 	.byte	0x36
	.zero		1


	//   ....[218]....
        /*0e88*/ 	.word	0x00006cd0
        /*0e8c*/ 	.word	0x00000000
        /*0e90*/ 	.word	0x00000368
        /*0e94*/ 	.short	0x010a
        /*0e96*/ 	.byte	0xff
	.zero		1


	//   ....[219]....
        /*0e98*/ 	.word	0x00007000
        /*0e9c*/ 	.word	0x00000003
        /*0ea0*/ 	.word	0x00000380
        /*0ea4*/ 	.short	0x010a
        /*0ea6*/ 	.byte	0xff
	.zero		1


	//   ....[220]....
        /*0ea8*/ 	.word	0x00007180
        /*0eac*/ 	.word	0x00000000
        /*0eb0*/ 	.word	0x00000000
        /*0eb4*/ 	.short	0x0101
        /*0eb6*/ 	.byte	0xff
	.zero		1


	//   ....[221]....
        /*0eb8*/ 	.word	0x00007b30
        /*0ebc*/ 	.word	0x000000ff
        /*0ec0*/ 	.word	0x00000360
        /*0ec4*/ 	.short	0x010a
        /*0ec6*/ 	.byte	0x39
	.zero		1


	//   ....[222]....
        /*0ec8*/ 	.word	0x00007b40
        /*0ecc*/ 	.word	0x00000010
        /*0ed0*/ 	.word	0x000003a0
        /*0ed4*/ 	.short	0x010a
        /*0ed6*/ 	.byte	0xff
	.zero		1


	//   ....[223]....
        /*0ed8*/ 	.word	0x00007cf0
        /*0edc*/ 	.word	0x000000ff
        /*0ee0*/ 	.word	0x00000360
        /*0ee4*/ 	.short	0x010a
        /*0ee6*/ 	.byte	0x39
	.zero		1


	//   ....[224]....
        /*0ee8*/ 	.word	0x00007dd0
        /*0eec*/ 	.word	0x000000ff
        /*0ef0*/ 	.word	0x00000000
        /*0ef4*/ 	.short	0x0101
        /*0ef6*/ 	.byte	0x04
	.zero		1


	//   ....[225]....
        /*0ef8*/ 	.word	0x00007e30
        /*0efc*/ 	.word	0x00000010
        /*0f00*/ 	.word	0x000003a0
        /*0f04*/ 	.short	0x010a
        /*0f06*/ 	.byte	0xff
	.zero		1


	//   ....[226]....
        /*0f08*/ 	.word	0x000080f0
        /*0f0c*/ 	.word	0x000000ff
        /*0f10*/ 	.word	0x00000000
        /*0f14*/ 	.short	0x0101
        /*0f16*/ 	.byte	0x05
	.zero		1


	//   ....[227]....
        /*0f18*/ 	.word	0x00008af0
        /*0f1c*/ 	.word	0x00000000
        /*0f20*/ 	.word	0x000003f0
        /*0f24*/ 	.short	0x010a
        /*0f26*/ 	.byte	0xff
	.zero		1


	//   ....[228]....
        /*0f28*/ 	.word	0x00008b50
        /*0f2c*/ 	.word	0x00000000
        /*0f30*/ 	.word	0x000001b0
        /*0f34*/ 	.short	0x010a
        /*0f36*/ 	.byte	0xff
	.zero		1


	//   ....[229]....
        /*0f38*/ 	.word	0x00008bb0
        /*0f3c*/ 	.word	0x00000000
        /*0f40*/ 	.word	0x000001b0
        /*0f44*/ 	.short	0x010a
        /*0f46*/ 	.byte	0xff
	.zero		1


	//   ....[230]....
        /*0f48*/ 	.word	0x00008c00
        /*0f4c*/ 	.word	0x00000003
        /*0f50*/ 	.word	0x00000380
        /*0f54*/ 	.short	0x010a
        /*0f56*/ 	.byte	0xff
	.zero		1


	//   ....[231]....
        /*0f58*/ 	.word	0x00008c60
        /*0f5c*/ 	.word	0x00000000
        /*0f60*/ 	.word	0x00000000
        /*0f64*/ 	.short	0x010a
        /*0f66*/ 	.byte	0xff
	.zero		1


	//   ....[232]....
        /*0f68*/ 	.word	0x00008cc0
        /*0f6c*/ 	.word	0x00000000
        /*0f70*/ 	.word	0x00000000
        /*0f74*/ 	.short	0x010a
        /*0f76*/ 	.byte	0xff
	.zero		1


	//   ....[233]....
        /*0f78*/ 	.word	0x00008d20
        /*0f7c*/ 	.word	0x00000000
        /*0f80*/ 	.word	0x00000000
        /*0f84*/ 	.short	0x010a
        /*0f86*/ 	.byte	0xff
	.zero		1


	//   ....[234]....
        /*0f88*/ 	.word	0x00008d80
        /*0f8c*/ 	.word	0x00000000
        /*0f90*/ 	.word	0x00000000
        /*0f94*/ 	.short	0x010a
        /*0f96*/ 	.byte	0xff
	.zero		1


	//   ....[235]....
        /*0f98*/ 	.word	0x00008de0
        /*0f9c*/ 	.word	0x00000000
        /*0fa0*/ 	.word	0x00000000
        /*0fa4*/ 	.short	0x010a
        /*0fa6*/ 	.byte	0xff
	.zero		1


	//   ....[236]....
        /*0fa8*/ 	.word	0x00008e40
        /*0fac*/ 	.word	0x00000000
        /*0fb0*/ 	.word	0x00000000
        /*0fb4*/ 	.short	0x010a
        /*0fb6*/ 	.byte	0xff
	.zero		1


	//   ....[237]....
        /*0fb8*/ 	.word	0x00008ea0
        /*0fbc*/ 	.word	0x00000000
        /*0fc0*/ 	.word	0x00000000
        /*0fc4*/ 	.short	0x010a
        /*0fc6*/ 	.byte	0xff
	.zero		1


	//   ....[238]....
        /*0fc8*/ 	.word	0x00008f00
        /*0fcc*/ 	.word	0x00000000
        /*0fd0*/ 	.word	0x00000000
        /*0fd4*/ 	.short	0x010a
        /*0fd6*/ 	.byte	0xff
	.zero		1


	//   ....[239]....
        /*0fd8*/ 	.word	0x00008f60
        /*0fdc*/ 	.word	0x00000000
        /*0fe0*/ 	.word	0x00000000
        /*0fe4*/ 	.short	0x010a
        /*0fe6*/ 	.byte	0xff
	.zero		1


	//   ....[240]....
        /*0fe8*/ 	.word	0x00008fc0
        /*0fec*/ 	.word	0x00000000
        /*0ff0*/ 	.word	0x00000000
        /*0ff4*/ 	.short	0x010a
        /*0ff6*/ 	.byte	0xff
	.zero		1


	//   ....[241]....
        /*0ff8*/ 	.word	0x00009020
        /*0ffc*/ 	.word	0x00000000
        /*1000*/ 	.word	0x00000000
        /*1004*/ 	.short	0x010a
        /*1006*/ 	.byte	0xff
	.zero		1


	//   ....[242]....
        /*1008*/ 	.word	0x00009080
        /*100c*/ 	.word	0x00000000
        /*1010*/ 	.word	0x00000000
        /*1014*/ 	.short	0x010a
        /*1016*/ 	.byte	0xff
	.zero		1


	//   ....[243]....
        /*1018*/ 	.word	0x000090e0
        /*101c*/ 	.word	0x00000000
        /*1020*/ 	.word	0x00000000
        /*1024*/ 	.short	0x010a
        /*1026*/ 	.byte	0xff
	.zero		1


	//   ....[244]....
        /*1028*/ 	.word	0x00009140
        /*102c*/ 	.word	0x00000000
        /*1030*/ 	.word	0x00000000
        /*1034*/ 	.short	0x010a
        /*1036*/ 	.byte	0xff
	.zero		1


	//   ....[245]....
        /*1038*/ 	.word	0x000091a0
        /*103c*/ 	.word	0x00000000
        /*1040*/ 	.word	0x00000000
        /*1044*/ 	.short	0x010a
        /*1046*/ 	.byte	0xff
	.zero		1


	//   ....[246]....
        /*1048*/ 	.word	0x00009200
        /*104c*/ 	.word	0x00000000
        /*1050*/ 	.word	0x00000000
        /*1054*/ 	.short	0x010a
        /*1056*/ 	.byte	0xff
	.zero		1


	//   ....[247]....
        /*1058*/ 	.word	0x00009260
        /*105c*/ 	.word	0x00000000
        /*1060*/ 	.word	0x00000000
        /*1064*/ 	.short	0x010a
        /*1066*/ 	.byte	0xff
	.zero		1


	//   ....[248]....
        /*1068*/ 	.word	0x000092c0
        /*106c*/ 	.word	0x00000000
        /*1070*/ 	.word	0x00000000
        /*1074*/ 	.short	0x010a
        /*1076*/ 	.byte	0xff
	.zero		1


	//   ....[249]....
        /*1078*/ 	.word	0x00009320
        /*107c*/ 	.word	0x00000000
        /*1080*/ 	.word	0x00000000
        /*1084*/ 	.short	0x010a
        /*1086*/ 	.byte	0xff
	.zero		1


	//   ....[250]....
        /*1088*/ 	.word	0x00009380
        /*108c*/ 	.word	0x00000000
        /*1090*/ 	.word	0x00000000
        /*1094*/ 	.short	0x010a
        /*1096*/ 	.byte	0xff
	.zero		1


	//   ....[251]....
        /*1098*/ 	.word	0x000093e0
        /*109c*/ 	.word	0x00000000
        /*10a0*/ 	.word	0x00000000
        /*10a4*/ 	.short	0x010a
        /*10a6*/ 	.byte	0xff
	.zero		1


	//   ....[252]....
        /*10a8*/ 	.word	0x00009440
        /*10ac*/ 	.word	0x00000000
        /*10b0*/ 	.word	0x00000000
        /*10b4*/ 	.short	0x010a
        /*10b6*/ 	.byte	0xff
	.zero		1


	//   ....[253]....
        /*10b8*/ 	.word	0x000094a0
        /*10bc*/ 	.word	0x00000000
        /*10c0*/ 	.word	0x00000000
        /*10c4*/ 	.short	0x010a
        /*10c6*/ 	.byte	0xff
	.zero		1


	//   ....[254]....
        /*10c8*/ 	.word	0x00009500
        /*10cc*/ 	.word	0x00000000
        /*10d0*/ 	.word	0x00000000
        /*10d4*/ 	.short	0x010a
        /*10d6*/ 	.byte	0xff
	.zero		1


	//   ....[255]....
        /*10d8*/ 	.word	0x00009560
        /*10dc*/ 	.word	0x00000000
        /*10e0*/ 	.word	0x00000000
        /*10e4*/ 	.short	0x010a
        /*10e6*/ 	.byte	0xff
	.zero		1


	//   ....[0]....
        /*10e8*/ 	.word	0x000095c0
        /*10ec*/ 	.word	0x00000000
        /*10f0*/ 	.word	0x00000000
        /*10f4*/ 	.short	0x010a
        /*10f6*/ 	.byte	0xff
	.zero		1


	//   ....[1]....
        /*10f8*/ 	.word	0x00009620
        /*10fc*/ 	.word	0x00000000
        /*1100*/ 	.word	0x00000000
        /*1104*/ 	.short	0x010a
        /*1106*/ 	.byte	0xff
	.zero		1


	//   ....[2]....
        /*1108*/ 	.word	0x00009680
        /*110c*/ 	.word	0x00000000
        /*1110*/ 	.word	0x00000000
        /*1114*/ 	.short	0x010a
        /*1116*/ 	.byte	0xff
	.zero		1


	//   ....[3]....
        /*1118*/ 	.word	0x000096e0
        /*111c*/ 	.word	0x00000000
        /*1120*/ 	.word	0x00000000
        /*1124*/ 	.short	0x010a
        /*1126*/ 	.byte	0xff
	.zero		1


	//   ....[4]....
        /*1128*/ 	.word	0x00009740
        /*112c*/ 	.word	0x00000000
        /*1130*/ 	.word	0x00000000
        /*1134*/ 	.short	0x010a
        /*1136*/ 	.byte	0xff
	.zero		1


	//   ....[5]....
        /*1138*/ 	.word	0x000097a0
        /*113c*/ 	.word	0x00000000
        /*1140*/ 	.word	0x00000000
        /*1144*/ 	.short	0x010a
        /*1146*/ 	.byte	0xff
	.zero		1


	//   ....[6]....
        /*1148*/ 	.word	0x00009800
        /*114c*/ 	.word	0x00000000
        /*1150*/ 	.word	0x00000000
        /*1154*/ 	.short	0x010a
        /*1156*/ 	.byte	0xff
	.zero		1


	//   ....[7]....
        /*1158*/ 	.word	0x00009860
        /*115c*/ 	.word	0x00000000
        /*1160*/ 	.word	0x00000000
        /*1164*/ 	.short	0x010a
        /*1166*/ 	.byte	0xff
	.zero		1


	//   ....[8]....
        /*1168*/ 	.word	0x000098c0
        /*116c*/ 	.word	0x00000000
        /*1170*/ 	.word	0x00000000
        /*1174*/ 	.short	0x010a
        /*1176*/ 	.byte	0xff
	.zero		1


	//   ....[9]....
        /*1178*/ 	.word	0x00009920
        /*117c*/ 	.word	0x00000000
        /*1180*/ 	.word	0x00000000
        /*1184*/ 	.short	0x010a
        /*1186*/ 	.byte	0xff
	.zero		1


	//   ....[10]....
        /*1188*/ 	.word	0x00009980
        /*118c*/ 	.word	0x00000000
        /*1190*/ 	.word	0x00000000
        /*1194*/ 	.short	0x010a
        /*1196*/ 	.byte	0xff
	.zero		1


	//   ....[11]....
        /*1198*/ 	.word	0x000099e0
        /*119c*/ 	.word	0x00000000
        /*11a0*/ 	.word	0x00000000
        /*11a4*/ 	.short	0x010a
        /*11a6*/ 	.byte	0xff
	.zero		1


	//   ....[12]....
        /*11a8*/ 	.word	0x00009a40
        /*11ac*/ 	.word	0x00000000
        /*11b0*/ 	.word	0x00000000
        /*11b4*/ 	.short	0x010a
        /*11b6*/ 	.byte	0xff
	.zero		1


	//   ....[13]....
        /*11b8*/ 	.word	0x00009aa0
        /*11bc*/ 	.word	0x00000000
        /*11c0*/ 	.word	0x00000000
        /*11c4*/ 	.short	0x010a
        /*11c6*/ 	.byte	0xff
	.zero		1


	//   ....[14]....
        /*11c8*/ 	.word	0x00009b00
        /*11cc*/ 	.word	0x00000000
        /*11d0*/ 	.word	0x00000000
        /*11d4*/ 	.short	0x010a
        /*11d6*/ 	.byte	0xff
	.zero		1


	//   ....[15]....
        /*11d8*/ 	.word	0x00009b60
        /*11dc*/ 	.word	0x00000000
        /*11e0*/ 	.word	0x00000000
        /*11e4*/ 	.short	0x010a
        /*11e6*/ 	.byte	0xff
	.zero		1


	//   ....[16]....
        /*11e8*/ 	.word	0x00009bc0
        /*11ec*/ 	.word	0x00000000
        /*11f0*/ 	.word	0x00000000
        /*11f4*/ 	.short	0x010a
        /*11f6*/ 	.byte	0xff
	.zero		1


	//   ....[17]....
        /*11f8*/ 	.word	0x00009c20
        /*11fc*/ 	.word	0x00000000
        /*1200*/ 	.word	0x00000000
        /*1204*/ 	.short	0x010a
        /*1206*/ 	.byte	0xff
	.zero		1


	//   ....[18]....
        /*1208*/ 	.word	0x00009c80
        /*120c*/ 	.word	0x00000000
        /*1210*/ 	.word	0x00000000
        /*1214*/ 	.short	0x010a
        /*1216*/ 	.byte	0xff
	.zero		1


	//   ....[19]....
        /*1218*/ 	.word	0x00009ce0
        /*121c*/ 	.word	0x00000000
        /*1220*/ 	.word	0x00000000
        /*1224*/ 	.short	0x010a
        /*1226*/ 	.byte	0xff
	.zero		1


	//   ....[20]....
        /*1228*/ 	.word	0x00009d40
        /*122c*/ 	.word	0x00000000
        /*1230*/ 	.word	0x00000000
        /*1234*/ 	.short	0x010a
        /*1236*/ 	.byte	0xff
	.zero		1


	//   ....[21]....
        /*1238*/ 	.word	0x00009da0
        /*123c*/ 	.word	0x00000000
        /*1240*/ 	.word	0x00000000
        /*1244*/ 	.short	0x010a
        /*1246*/ 	.byte	0xff
	.zero		1


	//   ....[22]....
        /*1248*/ 	.word	0x00009e00
        /*124c*/ 	.word	0x00000000
        /*1250*/ 	.word	0x00000000
        /*1254*/ 	.short	0x010a
        /*1256*/ 	.byte	0xff
	.zero		1


	//   ....[23]....
        /*1258*/ 	.word	0x00009e60
        /*125c*/ 	.word	0x00000000
        /*1260*/ 	.word	0x00000000
        /*1264*/ 	.short	0x010a
        /*1266*/ 	.byte	0xff
	.zero		1


	//   ....[24]....
        /*1268*/ 	.word	0x00009ec0
        /*126c*/ 	.word	0x00000000
        /*1270*/ 	.word	0x00000000
        /*1274*/ 	.short	0x010a
        /*1276*/ 	.byte	0xff
	.zero		1


	//   ....[25]....
        /*1278*/ 	.word	0x00009f20
        /*127c*/ 	.word	0x00000000
        /*1280*/ 	.word	0x00000000
        /*1284*/ 	.short	0x010a
        /*1286*/ 	.byte	0xff
	.zero		1


	//   ....[26]....
        /*1288*/ 	.word	0x00009f80
        /*128c*/ 	.word	0x00000000
        /*1290*/ 	.word	0x00000000
        /*1294*/ 	.short	0x010a
        /*1296*/ 	.byte	0xff
	.zero		1


	//   ....[27]....
        /*1298*/ 	.word	0x00009fe0
        /*129c*/ 	.word	0x00000000
        /*12a0*/ 	.word	0x00000000
        /*12a4*/ 	.short	0x010a
        /*12a6*/ 	.byte	0xff
	.zero		1


	//   ....[28]....
        /*12a8*/ 	.word	0x0000a030
        /*12ac*/ 	.word	0x00000002
        /*12b0*/ 	.word	0x000003e0
        /*12b4*/ 	.short	0x010a
        /*12b6*/ 	.byte	0xff
	.zero		1


	//   ....[29]....
        /*12b8*/ 	.word	0x0000a090
        /*12bc*/ 	.word	0x00000002
        /*12c0*/ 	.word	0x00000390
        /*12c4*/ 	.short	0x010a
        /*12c6*/ 	.byte	0xff
	.zero		1


	//   ....[30]....
        /*12c8*/ 	.word	0x0000a0e0
        /*12cc*/ 	.word	0x00000002
        /*12d0*/ 	.word	0x00000380
        /*12d4*/ 	.short	0x010a
        /*12d6*/ 	.byte	0xff
	.zero		1


	//   ....[31]....
        /*12d8*/ 	.word	0x0000a140
        /*12dc*/ 	.word	0x00000000
        /*12e0*/ 	.word	0x00000390
        /*12e4*/ 	.short	0x010a
        /*12e6*/ 	.byte	0xff
	.zero		1


	//   ....[32]....
        /*12e8*/ 	.word	0x0000a190
        /*12ec*/ 	.word	0x00000000
        /*12f0*/ 	.word	0x00000380
        /*12f4*/ 	.short	0x010a
        /*12f6*/ 	.byte	0xff
	.zero		1


	//   ....[33]....
        /*12f8*/ 	.word	0x0000a1f0
        /*12fc*/ 	.word	0x00000002
        /*1300*/ 	.word	0x000003c0
        /*1304*/ 	.short	0x010a
        /*1306*/ 	.byte	0xff
	.zero		1


	//   ....[34]....
        /*1308*/ 	.word	0x0000a250
        /*130c*/ 	.word	0x00000000
        /*1310*/ 	.word	0x00000000
        /*1314*/ 	.short	0x010a
        /*1316*/ 	.byte	0xff
	.zero		1


	//   ....[35]....
        /*1318*/ 	.word	0x0000a2b0
        /*131c*/ 	.word	0x00000000
        /*1320*/ 	.word	0x00000000
        /*1324*/ 	.short	0x010a
        /*1326*/ 	.byte	0xff
	.zero		1


	//   ....[36]....
        /*1328*/ 	.word	0x0000a310
        /*132c*/ 	.word	0x00000000
        /*1330*/ 	.word	0x00000000
        /*1334*/ 	.short	0x010a
        /*1336*/ 	.byte	0xff
	.zero		1


	//   ....[37]....
        /*1338*/ 	.word	0x0000a370
        /*133c*/ 	.word	0x00000000
        /*1340*/ 	.word	0x00000000
        /*1344*/ 	.short	0x010a
        /*1346*/ 	.byte	0xff
	.zero		1


	//   ....[38]....
        /*1348*/ 	.word	0x0000a3d0
        /*134c*/ 	.word	0x00000000
        /*1350*/ 	.word	0x00000000
        /*1354*/ 	.short	0x010a
        /*1356*/ 	.byte	0xff
	.zero		1


	//   ....[39]....
        /*1358*/ 	.word	0x0000a420
        /*135c*/ 	.word	0x0000000c
        /*1360*/ 	.word	0x00000380
        /*1364*/ 	.short	0x010a
        /*1366*/ 	.byte	0xff
	.zero		1


	//   ....[40]....
        /*1368*/ 	.word	0x0000a480
        /*136c*/ 	.word	0x00000000
        /*1370*/ 	.word	0x00000378
        /*1374*/ 	.short	0x010a
        /*1376*/ 	.byte	0xff
	.zero		1


	//   ....[41]....
        /*1378*/ 	.word	0x0000a4e0
        /*137c*/ 	.word	0x00000000
        /*1380*/ 	.word	0x00000368
        /*1384*/ 	.short	0x010a
        /*1386*/ 	.byte	0xff
	.zero		1


	//   ....[42]....
        /*1388*/ 	.word	0x0000a530
        /*138c*/ 	.word	0x00000003
        /*1390*/ 	.word	0x00000380
        /*1394*/ 	.short	0x010a
        /*1396*/ 	.byte	0xff
	.zero		1


	//   ....[43]....
        /*1398*/ 	.word	0x0000a590
        /*139c*/ 	.word	0x00000000
        /*13a0*/ 	.word	0x00000360
        /*13a4*/ 	.short	0x010a
        /*13a6*/ 	.byte	0xff
	.zero		1


	//   ....[44]....
        /*13a8*/ 	.word	0x0000a5e0
        /*13ac*/ 	.word	0x00000010
        /*13b0*/ 	.word	0x000003a0
        /*13b4*/ 	.short	0x010a
        /*13b6*/ 	.byte	0xff
	.zero		1


	//----- nvinfo : EIATTR_NUM_MBARRIERS
	.align		4
.L_47:
        /*13b8*/ 	.byte	0x03, 0x38
        /*13ba*/ 	.short	0x0080


	//----- nvinfo : EIATTR_EXIT_INSTR_OFFSETS
	.align		4
        /*13bc*/ 	.byte	0x04, 0x1c
        /*13be*/ 	.short	(.L_49 - .L_48)


	//   ....[0]....
.L_48:
        /*13c0*/ 	.word	0x00004de0


	//   ....[1]....
        /*13c4*/ 	.word	0x000052d0


	//   ....[2]....
        /*13c8*/ 	.word	0x00005330


	//   ....[3]....
        /*13cc*/ 	.word	0x00006150


	//   ....[4]....
        /*13d0*/ 	.word	0x00006d00


	//   ....[5]....
        /*13d4*/ 	.word	0x00006d40


	//   ....[6]....
        /*13d8*/ 	.word	0x00008ae0


	//----- nvinfo : EIATTR_MAX_THREADS
	.align		4
.L_49:
        /*13dc*/ 	.byte	0x04, 0x05
        /*13de*/ 	.short	(.L_51 - .L_50)
.L_50:
        /*13e0*/ 	.word	0x00000100
        /*13e4*/ 	.word	0x00000001
        /*13e8*/ 	.word	0x00000001


	//----- nvinfo : EIATTR_CRS_STACK_SIZE
	.align		4
.L_51:
        /*13ec*/ 	.byte	0x04, 0x1e
        /*13ee*/ 	.short	(.L_53 - .L_52)
.L_52:
        /*13f0*/ 	.word	0x00000000


	//----- nvinfo : EIATTR_CBANK_PARAM_SIZE
	.align		4
.L_53:
        /*13f4*/ 	.byte	0x03, 0x19
        /*13f6*/ 	.short	0x0800


	//----- nvinfo : EIATTR_PARAM_CBANK
	.align		4
        /*13f8*/ 	.byte	0x04, 0x0a
        /*13fa*/ 	.short	(.L_55 - .L_54)
	.align		4
.L_54:
        /*13fc*/ 	.word	index@(.nv.constant0._ZN7cutlass13device_kernelINS_4gemm6kernel13GemmUniversalIN4cute5tupleIJiiiiEEENS1_10collective13CollectiveMmaINS1_35MainloopSm100TmaUmmaWarpSpecializedILi54ELi2ELi4ENS5_IJNS4_1CILi4EEESB_NSA_ILi1EEEEEEEENS5_IJNSA_ILi64EEESF_NSA_ILi32EEEEEEaNS5_IJlSC_lEEEaSI_NS4_8TiledMMAINS4_8MMA_AtomIJNS4_15SM100_MMA_S8_SSIaaiLi64ELi64ELNS4_4UMMA5MajorE0ELSN_0ELNSM_8SaturateE0EEEEEENS4_6LayoutINS5_IJSC_SC_SC_EEENS5_IJNSA_ILi0EEEST_ST_EEEEENS5_IJNS4_10UnderscoreESW_SW_EEEEENS4_23SM90_TMA_LOAD_MULTICASTENS4_14ComposedLayoutINS4_7SwizzleILi1ELi4ELi3EEENS4_18smem_ptr_flag_bitsILi8EEENSR_INS5_IJNSA_ILi8EEESG_EEENS5_IJSG_SC_EEEEEEEvNS4_8identityESZ_S19_vS1A_EENS_8epilogue10collective18CollectiveEpilogueINS1C_23Sm100TmaWarpSpecializedILi1ELi1ELi32ELb0ELb0EEEJSH_NS5_IJNSR_ISF_SC_EES1H_EEEaSI_aSI_NS1C_6fusion15FusionCallbacksIS1G_NS1J_17LinearCombinationIaiaiLNS_15FloatRoundStyleE2EEESH_S1I_JEEENS4_5SM1004TMEM4LOAD26SM100_TMEM_LOAD_16dp32b32xENS4_13SM90_TMA_LOADENS10_INS11_ILi2ELi4ELi3EEES14_NSR_INS5_IJS15_SF_EEENS5_IJSF_SC_EEEEEEENS4_39AutoVectorizingCopyWithAssumedAlignmentILi128EEENS4_14SM90_TMA_STOREES1Y_S20_S20_EEEvvEEEEvNT_6ParamsE)
        /*1400*/ 	.short	0x0380
        /*1402*/ 	.short	0x0800


	//----- nvinfo : EIATTR_SW_WAR
	.align		4
.L_55:
        /*1404*/ 	.byte	0x04, 0x36
        /*1406*/ 	.short	(.L_57 - .L_56)
.L_56:
        /*1408*/ 	.word	0x00000008
.L_57:


//--------------------- .nv.callgraph             --------------------------
	.section	.nv.callgraph,"",@"SHT_CUDA_CALLGRAPH"
	.align	4
	.sectionentsize	8
	.align		4
        /*0000*/ 	.word	0x00000000
	.align		4
        /*0004*/ 	.word	0xffffffff
	.align		4
        /*0008*/ 	.word	index@(_ZN7cutlass13device_kernelINS_4gemm6kernel13GemmUniversalIN4cute5tupleIJiiiiEEENS1_10collective13CollectiveMmaINS1_35MainloopSm100TmaUmmaWarpSpecializedILi54ELi2ELi4ENS5_IJNS4_1CILi4EEESB_NSA_ILi1EEEEEEEENS5_IJNSA_ILi64EEESF_NSA_ILi32EEEEEEaNS5_IJlSC_lEEEaSI_NS4_8TiledMMAINS4_8MMA_AtomIJNS4_15SM100_MMA_S8_SSIaaiLi64ELi64ELNS4_4UMMA5MajorE0ELSN_0ELNSM_8SaturateE0EEEEEENS4_6LayoutINS5_IJSC_SC_SC_EEENS5_IJNSA_ILi0EEEST_ST_EEEEENS5_IJNS4_10UnderscoreESW_SW_EEEEENS4_23SM90_TMA_LOAD_MULTICASTENS4_14ComposedLayoutINS4_7SwizzleILi1ELi4ELi3EEENS4_18smem_ptr_flag_bitsILi8EEENSR_INS5_IJNSA_ILi8EEESG_EEENS5_IJSG_SC_EEEEEEEvNS4_8identityESZ_S19_vS1A_EENS_8epilogue10collective18CollectiveEpilogueINS1C_23Sm100TmaWarpSpecializedILi1ELi1ELi32ELb0ELb0EEEJSH_NS5_IJNSR_ISF_SC_EES1H_EEEaSI_aSI_NS1C_6fusion15FusionCallbacksIS1G_NS1J_17LinearCombinationIaiaiLNS_15FloatRoundStyleE2EEESH_S1I_JEEENS4_5SM1004TMEM4LOAD26SM100_TMEM_LOAD_16dp32b32xENS4_13SM90_TMA_LOADENS10_INS11_ILi2ELi4ELi3EEES14_NSR_INS5_IJS15_SF_EEENS5_IJSF_SC_EEEEEEENS4_39AutoVectorizingCopyWithAssumedAlignmentILi128EEENS4_14SM90_TMA_STOREES1Y_S20_S20_EEEvvEEEEvNT_6ParamsE)
	.align		4
        /*000c*/ 	.word	index@(__assertfail)
	.align		4
        /*0010*/ 	.word	0x00000000
	.align		4
        /*0014*/ 	.word	0xfffffffe
	.align		4
        /*0018*/ 	.word	0x00000000
	.align		4
        /*001c*/ 	.word	0xfffffffd
	.align		4
        /*0020*/ 	.word	0x00000000
	.align		4
        /*0024*/ 	.word	0xfffffffc


//--------------------- .nv.constant4             --------------------------
	.section	.nv.constant4,"a",@progbits
	.align	8
	.align		8
.nv.constant4:
        /*0000*/ 	.dword	__assertfail
	.align		8
        /*0008*/ 	.dword	__unnamed_1
	.align		8
        /*0010*/ 	.dword	__unnamed_2
	.align		8
        /*0018*/ 	.dword	_ZN40_INTERNAL_136aad19_4_k_cu_926478a4_257344cuda3std3__45__cpo5beginE
	.align		8
        /*0020*/ 	.dword	_ZN40_INTERNAL_136aad19_4_k_cu_926478a4_257344cuda3std3__45__cpo3endE
	.align		8
        /*0028*/ 	.dword	_ZN40_INTERNAL_136aad19_4_k_cu_926478a4_257344cuda3std3__45__cpo6cbeginE
	.align		8
        /*0030*/ 	.dword	_ZN40_INTERNAL_136aad19_4_k_cu_926478a4_257344cuda3std3__45__cpo4cendE
	.align		8
        /*0038*/ 	.dword	_ZN40_INTERNAL_136aad19_4_k_cu_926478a4_257344cuda3std3__442_GLOBAL__N__136aad19_4_k_cu_926478a4_257346ignoreE
	.align		8
        /*0040*/ 	.dword	_ZN40_INTERNAL_136aad19_4_k_cu_926478a4_257344cuda3std3__419piecewise_constructE
	.align		8
        /*0048*/ 	.dword	_ZN40_INTERNAL_136aad19_4_k_cu_926478a4_257344cuda3std3__48in_placeE
	.align		8
        /*0050*/ 	.dword	_ZN40_INTERNAL_136aad19_4_k_cu_926478a4_257344cuda3std6ranges3__45__cpo4swapE
	.align		8
        /*0058*/ 	.dword	_ZN40_INTERNAL_136aad19_4_k_cu_926478a4_257344cuda3std6ranges3__45__cpo9iter_moveE
	.align		8
        /*0060*/ 	.dword	_ZN40_INTERNAL_136aad19_4_k_cu_926478a4_257344cute7productE
	.align		8
        /*0068*/ 	.dword	_ZN40_INTERNAL_136aad19_4_k_cu_926478a4_257344cute1_E
	.align		8
        /*0070*/ 	.dword	$str$25
	.align		8
        /*0078*/ 	.dword	$str$26
	.align		8
        /*0080*/ 	.dword	$str$27
	.align		8
        /*0088*/ 	.dword	$str$28


//--------------------- .text._ZN7cutlass13device_kernelINS_4gemm6kernel13GemmUniversalIN4cute5tupleIJiiiiEEENS1_10collective13CollectiveMmaINS1_35MainloopSm100TmaUmmaWarpSpecializedILi54ELi2ELi4ENS5_IJNS4_1CILi4EEESB_NSA_ILi1EEEEEEEENS5_IJNSA_ILi64EEESF_NSA_ILi32EEEEEEaNS5_IJlSC_lEEEaSI_NS4_8TiledMMAINS4_8MMA_AtomIJNS4_15SM100_MMA_S8_SSIaaiLi64ELi64ELNS4_4UMMA5MajorE0ELSN_0ELNSM_8SaturateE0EEEEEENS4_6LayoutINS5_IJSC_SC_SC_EEENS5_IJNSA_ILi0EEEST_ST_EEEEENS5_IJNS4_10UnderscoreESW_SW_EEEEENS4_23SM90_TMA_LOAD_MULTICASTENS4_14ComposedLayoutINS4_7SwizzleILi1ELi4ELi3EEENS4_18smem_ptr_flag_bitsILi8EEENSR_INS5_IJNSA_ILi8EEESG_EEENS5_IJSG_SC_EEEEEEEvNS4_8identityESZ_S19_vS1A_EENS_8epilogue10collective18CollectiveEpilogueINS1C_23Sm100TmaWarpSpecializedILi1ELi1ELi32ELb0ELb0EEEJSH_NS5_IJNSR_ISF_SC_EES1H_EEEaSI_aSI_NS1C_6fusion15FusionCallbacksIS1G_NS1J_17LinearCombinationIaiaiLNS_15FloatRoundStyleE2EEESH_S1I_JEEENS4_5SM1004TMEM4LOAD26SM100_TMEM_LOAD_16dp32b32xENS4_13SM90_TMA_LOADENS10_INS11_ILi2ELi4ELi3EEES14_NSR_INS5_IJS15_SF_EEENS5_IJSF_SC_EEEEEEENS4_39AutoVectorizingCopyWithAssumedAlignmentILi128EEENS4_14SM90_TMA_STOREES1Y_S20_S20_EEEvvEEEEvNT_6ParamsE --------------------------
	.section	.text._ZN7cutlass13device_kernelINS_4gemm6kernel13GemmUniversalIN4cute5tupleIJiiiiEEENS1_10collective13CollectiveMmaINS1_35MainloopSm100TmaUmmaWarpSpecializedILi54ELi2ELi4ENS5_IJNS4_1CILi4EEESB_NSA_ILi1EEEEEEEENS5_IJNSA_ILi64EEESF_NSA_ILi32EEEEEEaNS5_IJlSC_lEEEaSI_NS4_8TiledMMAINS4_8MMA_AtomIJNS4_15SM100_MMA_S8_SSIaaiLi64ELi64ELNS4_4UMMA5MajorE0ELSN_0ELNSM_8SaturateE0EEEEEENS4_6LayoutINS5_IJSC_SC_SC_EEENS5_IJNSA_ILi0EEEST_ST_EEEEENS5_IJNS4_10UnderscoreESW_SW_EEEEENS4_23SM90_TMA_LOAD_MULTICASTENS4_14ComposedLayoutINS4_7SwizzleILi1ELi4ELi3EEENS4_18smem_ptr_flag_bitsILi8EEENSR_INS5_IJNSA_ILi8EEESG_EEENS5_IJSG_SC_EEEEEEEvNS4_8identityESZ_S19_vS1A_EENS_8epilogue10collective18CollectiveEpilogueINS1C_23Sm100TmaWarpSpecializedILi1ELi1ELi32ELb0ELb0EEEJSH_NS5_IJNSR_ISF_SC_EES1H_EEEaSI_aSI_NS1C_6fusion15FusionCallbacksIS1G_NS1J_17LinearCombinationIaiaiLNS_15FloatRoundStyleE2EEESH_S1I_JEEENS4_5SM1004TMEM4LOAD26SM100_TMEM_LOAD_16dp32b32xENS4_13SM90_TMA_LOADENS10_INS11_ILi2ELi4ELi3EEES14_NSR_INS5_IJS15_SF_EEENS5_IJSF_SC_EEEEEEENS4_39AutoVectorizingCopyWithAssumedAlignmentILi128EEENS4_14SM90_TMA_STOREES1Y_S20_S20_EEEvvEEEEvNT_6ParamsE,"ax",@progbits
	.align	128
.text._ZN7cutlass13device_kernelINS_4gemm6kernel13GemmUniversalIN4cute5tupleIJiiiiEEENS1_10collective13CollectiveMmaINS1_35MainloopSm100TmaUmmaWarpSpecializedILi54ELi2ELi4ENS5_IJNS4_1CILi4EEESB_NSA_ILi1EEEEEEEENS5_IJNSA_ILi64EEESF_NSA_ILi32EEEEEEaNS5_IJlSC_lEEEaSI_NS4_8TiledMMAINS4_8MMA_AtomIJNS4_15SM100_MMA_S8_SSIaaiLi64ELi64ELNS4_4UMMA5MajorE0ELSN_0ELNSM_8SaturateE0EEEEEENS4_6LayoutINS5_IJSC_SC_SC_EEENS5_IJNSA_ILi0EEEST_ST_EEEEENS5_IJNS4_10UnderscoreESW_SW_EEEEENS4_23SM90_TMA_LOAD_MULTICASTENS4_14ComposedLayoutINS4_7SwizzleILi1ELi4ELi3EEENS4_18smem_ptr_flag_bitsILi8EEENSR_INS5_IJNSA_ILi8EEESG_EEENS5_IJSG_SC_EEEEEEEvNS4_8identityESZ_S19_vS1A_EENS_8epilogue10collective18CollectiveEpilogueINS1C_23Sm100TmaWarpSpecializedILi1ELi1ELi32ELb0ELb0EEEJSH_NS5_IJNSR_ISF_SC_EES1H_EEEaSI_aSI_NS1C_6fusion15FusionCallbacksIS1G_NS1J_17LinearCombinationIaiaiLNS_15FloatRoundStyleE2EEESH_S1I_JEEENS4_5SM1004TMEM4LOAD26SM100_TMEM_LOAD_16dp32b32xENS4_13SM90_TMA_LOADENS10_INS11_ILi2ELi4ELi3EEES14_NSR_INS5_IJS15_SF_EEENS5_IJSF_SC_EEEEEEENS4_39AutoVectorizingCopyWithAssumedAlignmentILi128EEENS4_14SM90_TMA_STOREES1Y_S20_S20_EEEvvEEEEvNT_6ParamsE:
        .type           _ZN7cutlass13device_kernelINS_4gemm6kernel13GemmUniversalIN4cute5tupleIJiiiiEEENS1_10collective13CollectiveMmaINS1_35MainloopSm100TmaUmmaWarpSpecializedILi54ELi2ELi4ENS5_IJNS4_1CILi4EEESB_NSA_ILi1EEEEEEEENS5_IJNSA_ILi64EEESF_NSA_ILi32EEEEEEaNS5_IJlSC_lEEEaSI_NS4_8TiledMMAINS4_8MMA_AtomIJNS4_15SM100_MMA_S8_SSIaaiLi64ELi64ELNS4_4UMMA5MajorE0ELSN_0ELNSM_8SaturateE0EEEEEENS4_6LayoutINS5_IJSC_SC_SC_EEENS5_IJNSA_ILi0EEEST_ST_EEEEENS5_IJNS4_10UnderscoreESW_SW_EEEEENS4_23SM90_TMA_LOAD_MULTICASTENS4_14ComposedLayoutINS4_7SwizzleILi1ELi4ELi3EEENS4_18smem_ptr_flag_bitsILi8EEENSR_INS5_IJNSA_ILi8EEESG_EEENS5_IJSG_SC_EEEEEEEvNS4_8identityESZ_S19_vS1A_EENS_8epilogue10collective18CollectiveEpilogueINS1C_23Sm100TmaWarpSpecializedILi1ELi1ELi32ELb0ELb0EEEJSH_NS5_IJNSR_ISF_SC_EES1H_EEEaSI_aSI_NS1C_6fusion15FusionCallbacksIS1G_NS1J_17LinearCombinationIaiaiLNS_15FloatRoundStyleE2EEESH_S1I_JEEENS4_5SM1004TMEM4LOAD26SM100_TMEM_LOAD_16dp32b32xENS4_13SM90_TMA_LOADENS10_INS11_ILi2ELi4ELi3EEES14_NSR_INS5_IJS15_SF_EEENS5_IJSF_SC_EEEEEEENS4_39AutoVectorizingCopyWithAssumedAlignmentILi128EEENS4_14SM90_TMA_STOREES1Y_S20_S20_EEEvvEEEEvNT_6ParamsE,@function
        .size           _ZN7cutlass13device_kernelINS_4gemm6kernel13GemmUniversalIN4cute5tupleIJiiiiEEENS1_10collective13CollectiveMmaINS1_35MainloopSm100TmaUmmaWarpSpecializedILi54ELi2ELi4ENS5_IJNS4_1CILi4EEESB_NSA_ILi1EEEEEEEENS5_IJNSA_ILi64EEESF_NSA_ILi32EEEEEEaNS5_IJlSC_lEEEaSI_NS4_8TiledMMAINS4_8MMA_AtomIJNS4_15SM100_MMA_S8_SSIaaiLi64ELi64ELNS4_4UMMA5MajorE0ELSN_0ELNSM_8SaturateE0EEEEEENS4_6LayoutINS5_IJSC_SC_SC_EEENS5_IJNSA_ILi0EEEST_ST_EEEEENS5_IJNS4_10UnderscoreESW_SW_EEEEENS4_23SM90_TMA_LOAD_MULTICASTENS4_14ComposedLayoutINS4_7SwizzleILi1ELi4ELi3EEENS4_18smem_ptr_flag_bitsILi8EEENSR_INS5_IJNSA_ILi8EEESG_EEENS5_IJSG_SC_EEEEEEEvNS4_8identityESZ_S19_vS1A_EENS_8epilogue10collective18CollectiveEpilogueINS1C_23Sm100TmaWarpSpecializedILi1ELi1ELi32ELb0ELb0EEEJSH_NS5_IJNSR_ISF_SC_EES1H_EEEaSI_aSI_NS1C_6fusion15FusionCallbacksIS1G_NS1J_17LinearCombinationIaiaiLNS_15FloatRoundStyleE2EEESH_S1I_JEEENS4_5SM1004TMEM4LOAD26SM100_TMEM_LOAD_16dp32b32xENS4_13SM90_TMA_LOADENS10_INS11_ILi2ELi4ELi3EEES14_NSR_INS5_IJS15_SF_EEENS5_IJSF_SC_EEEEEEENS4_39AutoVectorizingCopyWithAssumedAlignmentILi128EEENS4_14SM90_TMA_STOREES1Y_S20_S20_EEEvvEEEEvNT_6ParamsE,(.L_x_286 - _ZN7cutlass13device_kernelINS_4gemm6kernel13GemmUniversalIN4cute5tupleIJiiiiEEENS1_10collective13CollectiveMmaINS1_35MainloopSm100TmaUmmaWarpSpecializedILi54ELi2ELi4ENS5_IJNS4_1CILi4EEESB_NSA_ILi1EEEEEEEENS5_IJNSA_ILi64EEESF_NSA_ILi32EEEEEEaNS5_IJlSC_lEEEaSI_NS4_8TiledMMAINS4_8MMA_AtomIJNS4_15SM100_MMA_S8_SSIaaiLi64ELi64ELNS4_4UMMA5MajorE0ELSN_0ELNSM_8SaturateE0EEEEEENS4_6LayoutINS5_IJSC_SC_SC_EEENS5_IJNSA_ILi0EEEST_ST_EEEEENS5_IJNS4_10UnderscoreESW_SW_EEEEENS4_23SM90_TMA_LOAD_MULTICASTENS4_14ComposedLayoutINS4_7SwizzleILi1ELi4ELi3EEENS4_18smem_ptr_flag_bitsILi8EEENSR_INS5_IJNSA_ILi8EEESG_EEENS5_IJSG_SC_EEEEEEEvNS4_8identityESZ_S19_vS1A_EENS_8epilogue10collective18CollectiveEpilogueINS1C_23Sm100TmaWarpSpecializedILi1ELi1ELi32ELb0ELb0EEEJSH_NS5_IJNSR_ISF_SC_EES1H_EEEaSI_aSI_NS1C_6fusion15FusionCallbacksIS1G_NS1J_17LinearCombinationIaiaiLNS_15FloatRoundStyleE2EEESH_S1I_JEEENS4_5SM1004TMEM4LOAD26SM100_TMEM_LOAD_16dp32b32xENS4_13SM90_TMA_LOADENS10_INS11_ILi2ELi4ELi3EEES14_NSR_INS5_IJS15_SF_EEENS5_IJSF_SC_EEEEEEENS4_39AutoVectorizingCopyWithAssumedAlignmentILi128EEENS4_14SM90_TMA_STOREES1Y_S20_S20_EEEvvEEEEvNT_6ParamsE)
        .other          _ZN7cutlass13device_kernelINS_4gemm6kernel13GemmUniversalIN4cute5tupleIJiiiiEEENS1_10collective13CollectiveMmaINS1_35MainloopSm100TmaUmmaWarpSpecializedILi54ELi2ELi4ENS5_IJNS4_1CILi4EEESB_NSA_ILi1EEEEEEEENS5_IJNSA_ILi64EEESF_NSA_ILi32EEEEEEaNS5_IJlSC_lEEEaSI_NS4_8TiledMMAINS4_8MMA_AtomIJNS4_15SM100_MMA_S8_SSIaaiLi64ELi64ELNS4_4UMMA5MajorE0ELSN_0ELNSM_8SaturateE0EEEEEENS4_6LayoutINS5_IJSC_SC_SC_EEENS5_IJNSA_ILi0EEEST_ST_EEEEENS5_IJNS4_10UnderscoreESW_SW_EEEEENS4_23SM90_TMA_LOAD_MULTICASTENS4_14ComposedLayoutINS4_7SwizzleILi1ELi4ELi3EEENS4_18smem_ptr_flag_bitsILi8EEENSR_INS5_IJNSA_ILi8EEESG_EEENS5_IJSG_SC_EEEEEEEvNS4_8identityESZ_S19_vS1A_EENS_8epilogue10collective18CollectiveEpilogueINS1C_23Sm100TmaWarpSpecializedILi1ELi1ELi32ELb0ELb0EEEJSH_NS5_IJNSR_ISF_SC_EES1H_EEEaSI_aSI_NS1C_6fusion15FusionCallbacksIS1G_NS1J_17LinearCombinationIaiaiLNS_15FloatRoundStyleE2EEESH_S1I_JEEENS4_5SM1004TMEM4LOAD26SM100_TMEM_LOAD_16dp32b32xENS4_13SM90_TMA_LOADENS10_INS11_ILi2ELi4ELi3EEES14_NSR_INS5_IJS15_SF_EEENS5_IJSF_SC_EEEEEEENS4_39AutoVectorizingCopyWithAssumedAlignmentILi128EEENS4_14SM90_TMA_STOREES1Y_S20_S20_EEEvvEEEEvNT_6ParamsE,@"STO_CUDA_ENTRY STV_DEFAULT"
_ZN7cutlass13device_kernelINS_4gemm6kernel13GemmUniversalIN4cute5tupleIJiiiiEEENS1_10collective13CollectiveMmaINS1_35MainloopSm100TmaUmmaWarpSpecializedILi54ELi2ELi4ENS5_IJNS4_1CILi4EEESB_NSA_ILi1EEEEEEEENS5_IJNSA_ILi64EEESF_NSA_ILi32EEEEEEaNS5_IJlSC_lEEEaSI_NS4_8TiledMMAINS4_8MMA_AtomIJNS4_15SM100_MMA_S8_SSIaaiLi64ELi64ELNS4_4UMMA5MajorE0ELSN_0ELNSM_8SaturateE0EEEEEENS4_6LayoutINS5_IJSC_SC_SC_EEENS5_IJNSA_ILi0EEEST_ST_EEEEENS5_IJNS4_10UnderscoreESW_SW_EEEEENS4_23SM90_TMA_LOAD_MULTICASTENS4_14ComposedLayoutINS4_7SwizzleILi1ELi4ELi3EEENS4_18smem_ptr_flag_bitsILi8EEENSR_INS5_IJNSA_ILi8EEESG_EEENS5_IJSG_SC_EEEEEEEvNS4_8identityESZ_S19_vS1A_EENS_8epilogue10collective18CollectiveEpilogueINS1C_23Sm100TmaWarpSpecializedILi1ELi1ELi32ELb0ELb0EEEJSH_NS5_IJNSR_ISF_SC_EES1H_EEEaSI_aSI_NS1C_6fusion15FusionCallbacksIS1G_NS1J_17LinearCombinationIaiaiLNS_15FloatRoundStyleE2EEESH_S1I_JEEENS4_5SM1004TMEM4LOAD26SM100_TMEM_LOAD_16dp32b32xENS4_13SM90_TMA_LOADENS10_INS11_ILi2ELi4ELi3EEES14_NSR_INS5_IJS15_SF_EEENS5_IJSF_SC_EEEEEEENS4_39AutoVectorizingCopyWithAssumedAlignmentILi128EEENS4_14SM90_TMA_STOREES1Y_S20_S20_EEEvvEEEEvNT_6ParamsE:
[----:B------:R-:W1:Y:S01]  /*0000*/  LDC R1, c[0x0][0x37c] ;  /* 0x0000df00ff017b82 */ /* 0x000e620000000800 */
[----:B------:R-:W2:Y:S01]  /*0010*/  S2R R69, SR_TID.X ;  /* 0x0000000000457919 */ /* 0x000ea20000002100 */
[----:B------:R-:W3:Y:S01]  /*0020*/  LDCU.64 UR6, c[0x0][0x890] ;  /* 0x00011200ff0677ac */ /* 0x000ee20008000a00 */
[----:B------:R-:W-:Y:S01]  /*0030*/  PRMT R80, RZ, 0x7610, R80 ;  /* 0x00007610ff507816 */ /* 0x000fe20000000050 */
[----:B------:R-:W4:Y:S01]  /*0040*/  LDCU.64 UR52, c[0x0][0x358] ;  /* 0x00006b00ff3477ac */ /* 0x000f220008000a00 */
[----:B------:R-:W-:Y:S02]  /*0050*/  ELECT P3, URZ, PT ;  /* 0x0000000000ff782f */ /* 0x000fe40003860000 */
[----:B---3--:R-:W-:-:S04]  /*0060*/  ISETP.NE.U32.AND P0, PT, RZ, UR6, PT ;  /* 0x00000006ff007c0c */ /* 0x008fc8000bf05070 */
[----:B------:R-:W-:Y:S02]  /*0070*/  ISETP.NE.AND.EX P1, PT, RZ, UR7, PT, P0 ;  /* 0x00000007ff007c0c */ /* 0x000fe4000bf25300 */
[----:B--2---:R-:W-:-:S05]  /*0080*/  SHF.R.U32.HI R81, RZ, 0x5, R69 ;  /* 0x00000005ff517819 */ /* 0x004fca0000011645 */
[----:B------:R-:W2:Y:S02]  /*0090*/  SHFL.IDX PT, R0, R81, RZ, 0x1f ;  /* 0x00001fff51007589 */ /* 0x000ea400000e0000 */
[----:B--2---:R-:W-:-:S04]  /*00a0*/  R2UR UR10, R0 ;  /* 0x00000000000a72ca */ /* 0x004fc800000e0000 */
[----:B-1--4-:R-:W-:Y:S05]  /*00b0*/  @P1 BRA `(.L_x_0) ;  /* 0x00000000002c1947 */ /* 0x012fea0003800000 */
[----:B------:R-:W1:Y:S02]  /*00c0*/  LDCU.64 UR4, c[0x0][0x888] ;  /* 0x00011100ff0477ac */ /* 0x000e640008000a00 */
[----:B-1----:R-:W-:-:S04]  /*00d0*/  UISETP.NE.U32.AND UP0, UPT, UR4, URZ, UPT ;  /* 0x000000ff0400728c */ /* 0x002fc8000bf05070 */
[----:B------:R-:W-:-:S09]  /*00e0*/  UISETP.NE.AND.EX UP0, UPT, UR5, URZ, UPT, UP0 ;  /* 0x000000ff0500728c */ /* 0x000fd2000bf05300 */
[----:B------:R-:W-:Y:S05]  /*00f0*/  BRA.U !UP0, `(.L_x_1) ;  /* 0x0000000108107547 */ /* 0x000fea000b800000 */
[----:B------:R-:W1:Y:S02]  /*0100*/  LDC.64 R2, c[0x0][0x888] ;  /* 0x00022200ff027b82 */ /* 0x000e640000000a00 */
[----:B-1----:R1:W5:Y:S01]  /*0110*/  LDG.E R39, desc[UR52][R2.64] ;  /* 0x0000003402277981 */ /* 0x002362000c1e1900 */
[----:B------:R-:W-:Y:S01]  /*0120*/  HFMA2 R80, -RZ, RZ, 0, 5.9604644775390625e-08 ;  /* 0x00000001ff507431 */ /* 0x000fe200000001ff */
[----:B------:R-:W-:Y:S05]  /*0130*/  BRA `(.L_x_0) ;  /* 0x00000000000c7947 */ /* 0x000fea0003800000 */
.L_x_1:
[----:B------:R-:W1:Y:S01]  /*0140*/  LDCU UR4, c[0x0][0x880] ;  /* 0x00011000ff0477ac */ /* 0x000e620008000800 */
[----:B------:R-:W-:Y:S01]  /*0150*/  HFMA2 R80, -RZ, RZ, 0, 5.9604644775390625e-08 ;  /* 0x00000001ff507431 */ /* 0x000fe200000001ff */
[----:B-1----:R-:W-:-:S07]  /*0160*/  MOV R39, UR4 ;  /* 0x0000000400277c02 */ /* 0x002fce0008000f00 */
.L_x_0:
[----:B------:R-:W2:Y:S02]  /*0170*/  LDCU.64 UR4, c[0x0][0x8b0] ;  /* 0x00011600ff0477ac */ /* 0x000ea40008000a00 */
[----:B--2---:R-:W-:-:S04]  /*0180*/  UISETP.NE.U32.AND UP0, UPT, UR4, URZ, UPT ;  /* 0x000000ff0400728c */ /* 0x004fc8000bf05070 */
[----:B------:R-:W-:-:S09]  /*0190*/  UISETP.NE.AND.EX UP0, UPT, UR5, URZ, UPT, UP0 ;  /* 0x000000ff0500728c */ /* 0x000fd2000bf05300 */
[----:B------:R-:W-:Y:S05]  /*01a0*/  BRA.U UP0, `(.L_x_2) ;  /* 0x0000000100247547 */ /* 0x000fea000b800000 */
[----:B------:R-:W2:Y:S02]  /*01b0*/  LDCU.64 UR4, c[0x0][0x8a8] ;  /* 0x00011500ff0477ac */ /* 0x000ea40008000a00 */
[----:B--2---:R-:W-:-:S04]  /*01c0*/  UISETP.NE.U32.AND UP0, UPT, UR4, URZ, UPT ;  /* 0x000000ff0400728c */ /* 0x004fc8000bf05070 */
[----:B------:R-:W-:-:S09]  /*01d0*/  UISETP.NE.AND.EX UP0, UPT, UR5, URZ, UPT, UP0 ;  /* 0x000000ff0500728c */ /* 0x000fd2000bf05300 */
[----:B------:R-:W-:Y:S05]  /*01e0*/  BRA.U !UP0, `(.L_x_3) ;  /* 0x00000001080c7547 */ /* 0x000fea000b800000 */
[----:B-1----:R-:W1:Y:S02]  /*01f0*/  LDC.64 R2, c[0x0][0x8a8] ;  /* 0x00022a00ff027b82 */ /* 0x002e640000000a00 */
[----:B-1----:R2:W5:Y:S01]  /*0200*/  LDG.E R38, desc[UR52][R2.64] ;  /* 0x0000003402267981 */ /* 0x002562000c1e1900 */
[----:B------:R-:W-:Y:S05]  /*0210*/  BRA `(.L_x_2) ;  /* 0x0000000000087947 */ /* 0x000fea0003800000 */
.L_x_3:
[----:B------:R-:W2:Y:S02]  /*0220*/  LDCU UR4, c[0x0][0x8a0] ;  /* 0x00011400ff0477ac */ /* 0x000ea40008000800 */
[----:B--2---:R-:W-:Y:S02]  /*0230*/  MOV R38, UR4 ;  /* 0x0000000400267c02 */ /* 0x004fe40008000f00 */
.L_x_2:
[----:B------:R-:W-:Y:S01]  /*0240*/  IMAD.U32 R0, RZ, RZ, UR10 ;  /* 0x0000000aff007e24 */ /* 0x000fe2000f8e00ff */
[----:B------:R-:W-:Y:S04]  /*0250*/  BSSY.RECONVERGENT B0, `(.L_x_4) ;  /* 0x000000c000007945 */ /* 0x000fe80003800200 */
[C---:B------:R-:W-:Y:S02]  /*0260*/  ISETP.NE.OR P2, PT, R0.reuse, 0x1, !P3 ;  /* 0x000000010000780c */ /* 0x040fe40005f45670 */
[----:B------:R-:W-:-:S11]  /*0270*/  ISETP.NE.OR P1, PT, R0, 0x3, !P3 ;  /* 0x000000030000780c */ /* 0x000fd60005f25670 */
[----:B------:R-:W-:Y:S05]  /*0280*/  @P2 BRA `(.L_x_5) ;  /* 0x0000000000202947 */ /* 0x000fea0003800000 */
[----:B------:R-:W3:Y:S02]  /*0290*/  LDCU.64 UR4, c[0x0][0x348] ;  /* 0x00006900ff0477ac */ /* 0x000ee40008000a00 */
[----:B---3--:R-:W-:Y:S02]  /*02a0*/  UIADD3 UR8, UP1, UPT, UR4, 0x80, URZ ;  /* 0x0000008004087890 */ /* 0x008fe4000ff3e0ff */
[----:B------:R-:W-:Y:S02]  /*02b0*/  UIADD3 UR4, UP0, UPT, UR4, 0x180, URZ ;  /* 0x0000018004047890 */ /* 0x000fe4000ff1e0ff */
[----:B------:R-:W-:Y:S02]  /*02c0*/  UIADD3.X UR9, UPT, UPT, URZ, UR5, URZ, UP1, !UPT ;  /* 0x00000005ff097290 */ /* 0x000fe40008ffe4ff */
[----:B------:R-:W-:-:S07]  /*02d0*/  UIADD3.X UR5, UPT, UPT, URZ, UR5, URZ, UP0, !UPT ;  /* 0x00000005ff057290 */ /* 0x000fce00087fe4ff */
[----:B------:R3:W-:Y:S02]  /*02e0*/  UTMACCTL.PF [UR8] ;  /* 0x00000000080079b9 */ /* 0x0007e40008040000 */
[----:B------:R3:W-:Y:S02]  /*02f0*/  UTMACCTL.PF [UR4] ;  /* 0x00000000040079b9 */ /* 0x0007e40008040000 */
[----:B---3--:R-:W-:Y:S01]  /*0300*/  NOP ;  /* 0x0000000000007918 */ /* 0x008fe20000000000 */
.L_x_5:
[----:B------:R-:W-:Y:S05]  /*0310*/  BSYNC.RECONVERGENT B0 ;  /* 0x0000000000007941 */ /* 0x000fea0003800200 */
.L_x_4:
[----:B------:R-:W-:Y:S04]  /*0320*/  BSSY.RECONVERGENT B0, `(.L_x_6) ;  /* 0x000000a000007945 */ /* 0x000fe80003800200 */
        /* <DEDUP_REMOVED lines=9> */
.L_x_7:
[----:B------:R-:W-:Y:S05]  /*03c0*/  BSYNC.RECONVERGENT B0 ;  /* 0x0000000000007941 */ /* 0x000fea0003800200 */
.L_x_6:
[----:B------:R-:W3:Y:S01]  /*03d0*/  LDCU.64 UR4, c[0x0][0x888] ;  /* 0x00011100ff0477ac */ /* 0x000ee20008000a00 */
[----:B------:R-:W-:Y:S01]  /*03e0*/  ISETP.NE.AND.EX P0, PT, RZ, UR7, PT, P0 ;  /* 0x00000007ff007c0c */ /* 0x000fe2000bf05300 */
[----:B------:R-:W-:Y:S01]  /*03f0*/  UPLOP3.LUT UP3, UPT, UPT, UPT, UPT, 0x80, 0x8 ;  /* 0x000000000008789c */ /* 0x000fe20003f6f070 */
[----:B---3--:R-:W-:-:S04]  /*0400*/  ISETP.NE.U32.AND P1, PT, RZ, UR4, PT ;  /* 0x00000004ff007c0c */ /* 0x008fc8000bf25070 */
[----:B------:R-:W-:-:S13]  /*0410*/  ISETP.NE.AND.EX P1, PT, RZ, UR5, PT, P1 ;  /* 0x00000005ff007c0c */ /* 0x000fda000bf25310 */
[----:B------:R-:W-:Y:S05]  /*0420*/  @P1 BRA P0, `(.L_x_8) ;  /* 0x0000000000281947 */ /* 0x000fea0000000000 */
[----:B-----5:R-:W-:Y:S01]  /*0430*/  R2UR UR8, R39 ;  /* 0x00000000270872ca */ /* 0x020fe200000e0000 */
[----:B------:R-:W-:Y:S02]  /*0440*/  UISETP.NE.U32.AND UP0, UPT, UR6, URZ, UPT ;  /* 0x000000ff0600728c */ /* 0x000fe4000bf05070 */
[----:B------:R-:W-:Y:S02]  /*0450*/  UISETP.NE.U32.AND UP1, UPT, UR4, URZ, UPT ;  /* 0x000000ff0400728c */ /* 0x000fe4000bf25070 */
[----:B------:R-:W-:Y:S02]  /*0460*/  UISETP.NE.AND.EX UP2, UPT, UR7, URZ, UPT, UP0 ;  /* 0x000000ff0700728c */ /* 0x000fe4000bf45300 */
[----:B------:R-:W-:-:S04]  /*0470*/  UISETP.NE.AND.EX UP0, UPT, UR5, URZ, UPT, UP1 ;  /* 0x000000ff0500728c */ /* 0x000fc8000bf05310 */
[----:B------:R-:W-:Y:S02]  /*0480*/  USEL UR4, URZ, 0xffffffff, UP0 ;  /* 0xffffffffff047887 */ /* 0x000fe40008000000 */
[----:B------:R-:W-:-:S04]  /*0490*/  UISETP.NE.AND UP1, UPT, UR8, URZ, UPT ;  /* 0x000000ff0800728c */ /* 0x000fc8000bf25270 */
[----:B------:R-:W-:-:S04]  /*04a0*/  @!UP2 USEL UR4, URZ, 0xffffffff, UP1 ;  /* 0xffffffffff04a887 */ /* 0x000fc80008800000 */
[----:B------:R-:W-:-:S04]  /*04b0*/  ULOP3.LUT UR4, UR4, 0x1, URZ, 0xc0, !UPT ;  /* 0x0000000104047892 */ /* 0x000fc8000f8ec0ff */
[----:B------:R-:W-:-:S11]  /*04c0*/  UISETP.NE.U32.AND UP3, UPT, UR4, 0x1, UPT ;  /* 0x000000010400788c */ /* 0x000fd6000bf65070 */
.L_x_8:
[----:B-12---:R-:W1:Y:S01]  /*04d0*/  SHFL.IDX PT, R2, R81, RZ, 0x1f ;  /* 0x00001fff51027589 */ /* 0x006e6200000e0000 */
[----:B------:R-:W-:-:S04]  /*04e0*/  UISETP.NE.AND UP0, UPT, UR10, 0x2, UPT ;  /* 0x000000020a00788c */ /* 0x000fc8000bf05270 */
[----:B------:R-:W-:Y:S01]  /*04f0*/  USEL UR26, URZ, 0x1, UP0 ;  /* 0x00000001ff1a7887 */ /* 0x000fe20008000000 */
[----:B-1----:R-:W-:-:S13]  /*0500*/  ISETP.NE.AND P0, PT, R2, RZ, PT ;  /* 0x000000ff0200720c */ /* 0x002fda0003f05270 */
[----:B------:R-:W-:Y:S05]  /*0510*/  @P0 BRA `(.L_x_9) ;  /* 0x0000000400f40947 */ /* 0x000fea0003800000 */
[----:B------:R-:W-:Y:S01]  /*0520*/  ELECT P0, URZ, PT ;  /* 0x0000000000ff782f */ /* 0x000fe20003800000 */
[----:B------:R-:W-:-:S12]  /*0530*/  BSSY.RECONVERGENT B0, `(.L_x_9) ;  /* 0x000007b000007945 */ /* 0x000fd80003800200 */
[----:B------:R-:W-:Y:S05]  /*0540*/  @!P0 BRA `(.L_x_10) ;  /* 0x0000000400e48947 */ /* 0x000fea0003800000 */
[----:B------:R-:W1:Y:S01]  /*0550*/  S2UR UR6, SR_CgaCtaId ;  /* 0x00000000000679c3 */ /* 0x000e620000008800 */
[----:B------:R-:W-:Y:S01]  /*0560*/  UMOV UR7, 0x400 ;  /* 0x0000040000077882 */ /* 0x000fe20000000000 */
[----:B------:R-:W-:Y:S01]  /*0570*/  UMOV UR5, 0x1 ;  /* 0x0000000100057882 */ /* 0x000fe20000000000 */
[----:B------:R-:W-:Y:S01]  /*0580*/  UMOV UR4, 0x7 ;  /* 0x0000000700047882 */ /* 0x000fe20000000000 */
[----:B------:R-:W-:-:S04]  /*0590*/  UIADD3 UR8, UPT, UPT, -UR5, 0x100000, URZ ;  /* 0x0010000005087890 */ /* 0x000fc8000fffe1ff */
[----:B------:R-:W-:Y:S02]  /*05a0*/  USHF.L.U32 UR9, UR8, 0xb, URZ ;  /* 0x0000000b08097899 */ /* 0x000fe400080006ff */
[----:B------:R-:W-:Y:S02]  /*05b0*/  USHF.L.U32 UR8, UR8, 0x1, URZ ;  /* 0x0000000108087899 */ /* 0x000fe400080006ff */
[----:B------:R-:W-:-:S04]  /*05c0*/  UIADD3 UR4, UPT, UPT, -UR4, 0x100000, URZ ;  /* 0x0010000004047890 */ /* 0x000fc8000fffe1ff */
[----:B------:R-:W-:Y:S02]  /*05d0*/  USHF.L.U32 UR5, UR4, 0xb, URZ ;  /* 0x0000000b04057899 */ /* 0x000fe400080006ff */
[----:B------:R-:W-:Y:S02]  /*05e0*/  USHF.L.U32 UR4, UR4, 0x1, URZ ;  /* 0x0000000104047899 */ /* 0x000fe400080006ff */
[----:B-1----:R-:W-:Y:S01]  /*05f0*/  ULEA UR6, UR6, UR7, 0x18 ;  /* 0x0000000706067291 */ /* 0x002fe2000f8ec0ff */
[----:B------:R-:W1:Y:S11]  /*0600*/  FENCE.VIEW.ASYNC.S ;  /* 0x00000000000073c6 */ /* 0x000e760000000000 */
[----:B-1----:R1:W2:Y:S01]  /*0610*/  SYNCS.EXCH.64 URZ, [UR6], UR8 ;  /* 0x0000000806ff75b2 */ /* 0x0022a20008000100 */
[----:B------:R1:W3:Y:S01]  /*0620*/  SYNCS.EXCH.64 URZ, [UR6+0x1b0], UR4 ;  /* 0x0001b00406ff75b2 */ /* 0x0002e20008000100 */
[----:B------:R1:W4:Y:S01]  /*0630*/  SYNCS.EXCH.64 URZ, [UR6+0x8], UR8 ;  /* 0x0000080806ff75b2 */ /* 0x0003220008000100 */
[----:B------:R1:W1:Y:S01]  /*0640*/  SYNCS.EXCH.64 URZ, [UR6+0x1b8], UR4 ;  /* 0x0001b80406ff75b2 */ /* 0x0002620008000100 */
        /* <DEDUP_REMOVED lines=104> */
[----:B--234-:R-:W-:Y:S01]  /*0cd0*/  NOP ;  /* 0x0000000000007918 */ /* 0x01cfe20000000000 */
.L_x_10:
[----:B-1----:R-:W-:Y:S05]  /*0ce0*/  BSYNC.RECONVERGENT B0 ;  /* 0x0000000000007941 */ /* 0x002fea0003800200 */
.L_x_9:
[----:B------:R-:W1:Y:S01]  /*0cf0*/  SHFL.IDX PT, R2, R81, RZ, 0x1f ;  /* 0x00001fff51027589 */ /* 0x000e6200000e0000 */
[----:B------:R-:W-:Y:S01]  /*0d00*/  NOP ;  /* 0x0000000000007918 */ /* 0x000fe20000000000 */
[----:B-1----:R-:W-:-:S13]  /*0d10*/  ISETP.NE.AND P0, PT, R2, 0x1, PT ;  /* 0x000000010200780c */ /* 0x002fda0003f05270 */
[----:B------:R-:W-:Y:S05]  /*0d20*/  @P0 BRA `(.L_x_11) ;  /* 0x0000000000400947 */ /* 0x000fea0003800000 */
        /* <DEDUP_REMOVED lines=9> */
[----:B------:R-:W-:Y:S01]  /*0dc0*/  USHF.L.U32 UR4, UR4, 0x1, URZ ;  /* 0x0000000104047899 */ /* 0x000fe200080006ff */
[----:B------:R-:W-:Y:S01]  /*0dd0*/  ELECT P0, URZ, PT ;  /* 0x0000000000ff782f */ /* 0x000fe20003800000 */
[----:B-1----:R-:W-:Y:S01]  /*0de0*/  ULEA UR6, UR6, UR7, 0x18 ;  /* 0x0000000706067291 */ /* 0x002fe2000f8ec0ff */
[----:B------:R-:W1:Y:S11]  /*0df0*/  FENCE.VIEW.ASYNC.S ;  /* 0x00000000000073c6 */ /* 0x000e760000000000 */
[----:B-1----:R1:W2:Y:S01]  /*0e00*/  SYNCS.EXCH.64 URZ, [UR6+0x360], UR8 ;  /* 0x0003600806ff75b2 */ /* 0x0022a20008000100 */
[----:B------:R1:W3:Y:S01]  /*0e10*/  SYNCS.EXCH.64 URZ, [UR6+0x368], UR4 ;  /* 0x0003680406ff75b2 */ /* 0x0002e20008000100 */
[----:B------:R-:W-:Y:S01]  /*0e20*/  NOP ;  /* 0x0000000000007918 */ /* 0x000fe20000000000 */
.L_x_11:
[----:B------:R-:W4:Y:S01]  /*0e30*/  SHFL.IDX PT, R2, R81, RZ, 0x1f ;  /* 0x00001fff51027589 */ /* 0x000f2200000e0000 */
[----:B------:R-:W-:Y:S01]  /*0e40*/  NOP ;  /* 0x0000000000007918 */ /* 0x000fe20000000000 */
[----:B----4-:R-:W-:-:S13]  /*0e50*/  ISETP.NE.AND P0, PT, R2, 0x3, PT ;  /* 0x000000030200780c */ /* 0x010fda0003f05270 */
[----:B------:R-:W-:Y:S05]  /*0e60*/  @P0 BRA `(.L_x_12) ;  /* 0x0000000000300947 */ /* 0x000fea0003800000 */
[----:B-1----:R-:W1:Y:S01]  /*0e70*/  S2UR UR5, SR_CgaCtaId ;  /* 0x00000000000579c3 */ /* 0x002e620000008800 */
[----:B------:R-:W-:Y:S01]  /*0e80*/  UMOV UR6, 0x400 ;  /* 0x0000040000067882 */ /* 0x000fe20000000000 */
[----:B------:R-:W-:Y:S01]  /*0e90*/  UMOV UR4, 0x20 ;  /* 0x0000002000047882 */ /* 0x000fe20000000000 */
[----:B------:R-:W-:Y:S01]  /*0ea0*/  ELECT P0, URZ, PT ;  /* 0x0000000000ff782f */ /* 0x000fe20003800000 */
[----:B-1----:R-:W-:Y:S02]  /*0eb0*/  ULEA UR5, UR5, UR6, 0x18 ;  /* 0x0000000605057291 */ /* 0x002fe4000f8ec0ff */
[----:B------:R-:W-:-:S04]  /*0ec0*/  UIADD3 UR6, UPT, UPT, -UR4, 0x100000, URZ ;  /* 0x0010000004067890 */ /* 0x000fc8000fffe1ff */
[----:B------:R-:W-:Y:S02]  /*0ed0*/  USHF.L.U32 UR7, UR6, 0xb, URZ ;  /* 0x0000000b06077899 */ /* 0x000fe400080006ff */
[----:B------:R-:W-:Y:S01]  /*0ee0*/  USHF.L.U32 UR6, UR6, 0x1, URZ ;  /* 0x0000000106067899 */ /* 0x000fe200080006ff */
[----:B------:R-:W1:Y:S11]  /*0ef0*/  FENCE.VIEW.ASYNC.S ;  /* 0x00000000000073c6 */ /* 0x000e760000000000 */
[----:B-1----:R4:W1:Y:S01]  /*0f00*/  SYNCS.EXCH.64 URZ, [UR5+0x370], UR6 ;  /* 0x0003700605ff75b2 */ /* 0x0028620008000100 */
[----:B------:R4:W1:Y:S02]  /*0f10*/  SYNCS.EXCH.64 URZ, [UR5+0x378], UR6 ;  /* 0x0003780605ff75b2 */ /* 0x0008640008000100 */
[----:B----4-:R-:W-:Y:S01]  /*0f20*/  NOP ;  /* 0x0000000000007918 */ /* 0x010fe20000000000 */
.L_x_12:
[----:B------:R-:W4:Y:S01]  /*0f30*/  SHFL.IDX PT, R2, R81, RZ, 0x1f ;  /* 0x00001fff51027589 */ /* 0x000f2200000e0000 */
[----:B------:R-:W-:Y:S01]  /*0f40*/  NOP ;  /* 0x0000000000007918 */ /* 0x000fe20000000000 */
[----:B----4-:R-:W-:-:S13]  /*0f50*/  ISETP.NE.AND P0, PT, R2, 0x4, PT ;  /* 0x000000040200780c */ /* 0x010fda0003f05270 */
[----:B------:R-:W-:Y:S05]  /*0f60*/  @P0 BRA `(.L_x_13) ;  /* 0x00000000004c0947 */ /* 0x000fea0003800000 */
[----:B-1----:R-:W1:Y:S01]  /*0f70*/  S2UR UR5, SR_CgaCtaId ;  /* 0x00000000000579c3 */ /* 0x002e620000008800 */
[----:B------:R-:W-:Y:S01]  /*0f80*/  UMOV UR7, 0xe20 ;  /* 0x00000e2000077882 */ /* 0x000fe20000000000 */
[----:B------:R-:W-:Y:S01]  /*0f90*/  UMOV UR6, 0x400 ;  /* 0x0000040000067882 */ /* 0x000fe20000000000 */
[----:B------:R-:W-:Y:S01]  /*0fa0*/  USEL UR7, UR7, 0xc20, UP3 ;  /* 0x00000c2007077887 */ /* 0x000fe20009800000 */
[----:B------:R-:W-:Y:S01]  /*0fb0*/  UMOV UR4, 0x1 ;  /* 0x0000000100047882 */ /* 0x000fe20000000000 */
[----:B------:R-:W-:Y:S01]  /*0fc0*/  ELECT P0, URZ, PT ;  /* 0x0000000000ff782f */ /* 0x000fe20003800000 */
[----:B------:R-:W-:-:S04]  /*0fd0*/  UIADD3 UR8, UPT, UPT, -UR4, 0x100000, URZ ;  /* 0x0010000004087890 */ /* 0x000fc8000fffe1ff */
[----:B------:R-:W-:Y:S02]  /*0fe0*/  USHF.L.U32 UR9, UR8, 0xb, URZ ;  /* 0x0000000b08097899 */ /* 0x000fe400080006ff */
[----:B------:R-:W-:Y:S02]  /*0ff0*/  USHF.L.U32 UR8, UR8, 0x1, URZ ;  /* 0x0000000108087899 */ /* 0x000fe400080006ff */
[----:B-1----:R-:W-:Y:S02]  /*1000*/  ULEA UR5, UR5, UR6, 0x18 ;  /* 0x0000000605057291 */ /* 0x002fe4000f8ec0ff */
[----:B------:R-:W-:-:S04]  /*1010*/  UIADD3 UR6, UPT, UPT, -UR7, 0x100000, URZ ;  /* 0x0010000007067890 */ /* 0x000fc8000fffe1ff */
[----:B------:R-:W-:Y:S02]  /*1020*/  USHF.L.U32 UR7, UR6, 0xb, URZ ;  /* 0x0000000b06077899 */ /* 0x000fe400080006ff */
[----:B------:R-:W-:Y:S01]  /*1030*/  USHF.L.U32 UR6, UR6, 0x1, URZ ;  /* 0x0000000106067899 */ /* 0x000fe200080006ff */
[----:B------:R-:W1:Y:S03]  /*1040*/  FENCE.VIEW.ASYNC.S ;  /* 0x00000000000073c6 */ /* 0x000e660000000000 */
[----:B-1----:R4:W1:Y:S08]  /*1050*/  SYNCS.EXCH.64 URZ, [UR5+0x380], UR8 ;  /* 0x0003800805ff75b2 */ /* 0x0028700008000100 */
[----:B------:R4:W1:Y:S01]  /*1060*/  SYNCS.EXCH.64 URZ, [UR5+0x390], UR6 ;  /* 0x0003900605ff75b2 */ /* 0x0008620008000100 */
[----:B------:R4:W1:Y:S01]  /*1070*/  SYNCS.EXCH.64 URZ, [UR5+0x388], UR8 ;  /* 0x0003880805ff75b2 */ /* 0x0008620008000100 */
[----:B------:R4:W1:Y:S02]  /*1080*/  SYNCS.EXCH.64 URZ, [UR5+0x398], UR6 ;  /* 0x0003980605ff75b2 */ /* 0x0008640008000100 */
[----:B----4-:R-:W-:Y:S01]  /*1090*/  NOP ;  /* 0x0000000000007918 */ /* 0x010fe20000000000 */
.L_x_13:
[----:B------:R-:W4:Y:S01]  /*10a0*/  SHFL.IDX PT, R2, R81, RZ, 0x1f ;  /* 0x00001fff51027589 */ /* 0x000f2200000e0000 */
[----:B------:R-:W-:Y:S01]  /*10b0*/  NOP ;  /* 0x0000000000007918 */ /* 0x000fe20000000000 */
[----:B----4-:R-:W-:-:S13]  /*10c0*/  ISETP.NE.AND P0, PT, R2, 0x5, PT ;  /* 0x000000050200780c */ /* 0x010fda0003f05270 */
[----:B------:R-:W-:Y:S05]  /*10d0*/  @P0 BRA `(.L_x_14) ;  /* 0x0000000000580947 */ /* 0x000fea0003800000 */
[----:B-1----:R-:W1:Y:S01]  /*10e0*/  S2UR UR6, SR_CgaCtaId ;  /* 0x00000000000679c3 */ /* 0x002e620000008800 */
        /* <DEDUP_REMOVED lines=12> */
[----:B-1----:R4:W1:Y:S01]  /*11b0*/  SYNCS.EXCH.64 URZ, [UR6+0x3a0], UR8 ;  /* 0x0003a00806ff75b2 */ /* 0x0028620008000100 */
[----:B------:R4:W1:Y:S01]  /*11c0*/  SYNCS.EXCH.64 URZ, [UR6+0x3c0], UR4 ;  /* 0x0003c00406ff75b2 */ /* 0x0008620008000100 */
[----:B------:R4:W1:Y:S01]  /*11d0*/  SYNCS.EXCH.64 URZ, [UR6+0x3a8], UR8 ;  /* 0x0003a80806ff75b2 */ /* 0x0008620008000100 */
[----:B------:R4:W1:Y:S01]  /*11e0*/  SYNCS.EXCH.64 URZ, [UR6+0x3c8], UR4 ;  /* 0x0003c80406ff75b2 */ /* 0x0008620008000100 */
[----:B------:R4:W1:Y:S01]  /*11f0*/  SYNCS.EXCH.64 URZ, [UR6+0x3b0], UR8 ;  /* 0x0003b00806ff75b2 */ /* 0x0008620008000100 */
[----:B------:R4:W1:Y:S01]  /*1200*/  SYNCS.EXCH.64 URZ, [UR6+0x3d0], UR4 ;  /* 0x0003d00406ff75b2 */ /* 0x0008620008000100 */
[----:B------:R4:W1:Y:S01]  /*1210*/  SYNCS.EXCH.64 URZ, [UR6+0x3b8], UR8 ;  /* 0x0003b80806ff75b2 */ /* 0x0008620008000100 */
[----:B------:R4:W1:Y:S02]  /*1220*/  SYNCS.EXCH.64 URZ, [UR6+0x3d8], UR4 ;  /* 0x0003d80406ff75b2 */ /* 0x0008640008000100 */
[----:B----4-:R-:W-:Y:S01]  /*1230*/  NOP ;  /* 0x0000000000007918 */ /* 0x010fe20000000000 */
.L_x_14:
[----:B------:R-:W4:Y:S01]  /*1240*/  SHFL.IDX PT, R2, R81, RZ, 0x1f ;  /* 0x00001fff51027589 */ /* 0x000f2200000e0000 */
[----:B------:R-:W1:Y:S01]  /*1250*/  S2UR UR54, SR_CgaCtaId ;  /* 0x00000000003679c3 */ /* 0x000e620000008800 */
[----:B------:R-:W-:Y:S01]  /*1260*/  NOP ;  /* 0x0000000000007918 */ /* 0x000fe20000000000 */
[----:B----4-:R-:W-:-:S13]  /*1270*/  ISETP.NE.AND P0, PT, R2, 0x3, PT ;  /* 0x000000030200780c */ /* 0x010fda0003f05270 */
[----:B-1----:R-:W-:Y:S05]  /*1280*/  @P0 BRA `(.L_x_15) ;  /* 0x0000000000340947 */ /* 0x002fea0003800000 */
[----:B------:R-:W-:Y:S01]  /*1290*/  UMOV UR5, 0x400 ;  /* 0x0000040000057882 */ /* 0x000fe20000000000 */
[----:B------:R-:W-:Y:S01]  /*12a0*/  UMOV UR4, 0x20 ;  /* 0x0000002000047882 */ /* 0x000fe20000000000 */
[----:B------:R-:W-:Y:S02]  /*12b0*/  ULEA UR5, UR54, UR5, 0x18 ;  /* 0x0000000536057291 */ /* 0x000fe4000f8ec0ff */
[----:B------:R-:W-:-:S04]  /*12c0*/  UIADD3 UR6, UPT, UPT, -UR4, 0x100000, URZ ;  /* 0x0010000004067890 */ /* 0x000fc8000fffe1ff */
[----:B------:R-:W-:Y:S02]  /*12d0*/  USHF.L.U32 UR7, UR6, 0xb, URZ ;  /* 0x0000000b06077899 */ /* 0x000fe400080006ff */
[----:B------:R-:W-:Y:S01]  /*12e0*/  USHF.L.U32 UR6, UR6, 0x1, URZ ;  /* 0x0000000106067899 */ /* 0x000fe200080006ff */
[----:B------:R-:W-:Y:S01]  /*12f0*/  ELECT P0, URZ, PT ;  /* 0x0000000000ff782f */ /* 0x000fe20003800000 */
[----:B------:R-:W1:Y:S10]  /*1300*/  FENCE.VIEW.ASYNC.S ;  /* 0x00000000000073c6 */ /* 0x000e740000000000 */
[----:B-1----:R1:W4:Y:S01]  /*1310*/  SYNCS.EXCH.64 URZ, [UR5+0x3e0], UR6 ;  /* 0x0003e00605ff75b2 */ /* 0x0023220008000100 */
[----:B------:R1:W1:Y:S01]  /*1320*/  SYNCS.EXCH.64 URZ, [UR5+0x3f0], UR6 ;  /* 0x0003f00605ff75b2 */ /* 0x0002620008000100 */
[----:B------:R1:W1:Y:S01]  /*1330*/  SYNCS.EXCH.64 URZ, [UR5+0x3e8], UR6 ;  /* 0x0003e80605ff75b2 */ /* 0x0002620008000100 */
[----:B------:R1:W1:Y:S01]  /*1340*/  SYNCS.EXCH.64 URZ, [UR5+0x3f8], UR6 ;  /* 0x0003f80605ff75b2 */ /* 0x0002620008000100 */
[----:B------:R-:W-:Y:S01]  /*1350*/  NOP ;  /* 0x0000000000007918 */ /* 0x000fe20000000000 */
.L_x_15:
[----:B------:R-:W2:Y:S01]  /*1360*/  LDCU UR12, c[0x0][0x36c] ;  /* 0x00006d80ff0c77ac */ /* 0x000ea20008000800 */
[----:B------:R-:W-:Y:S01]  /*1370*/  ISETP.NE.OR P3, PT, R0, 0x2, !P3 ;  /* 0x000000020000780c */ /* 0x000fe20005f65670 */
[----:B------:R-:W-:Y:S01]  /*1380*/  NOP ;  /* 0x0000000000007918 */ /* 0x000fe20000000000 */
[----:B------:R-:W-:Y:S01]  /*1390*/  LOP3.LUT R0, R69, 0x1f, RZ, 0xc0, !PT ;  /* 0x0000001f45007812 */ /* 0x000fe200078ec0ff */
[----:B------:R-:W-:Y:S02]  /*13a0*/  UISETP.NE.AND UP4, UPT, UR10, URZ, UPT ;  /* 0x000000ff0a00728c */ /* 0x000fe4000bf85270 */
[----:B--2---:R-:W-:-:S04]  /*13b0*/  UISETP.EQ.U32.AND UP0, UPT, UR12, 0x1, UPT ;  /* 0x000000010c00788c */ /* 0x004fc8000bf02070 */
[----:B------:R-:W-:-:S05]  /*13c0*/  UP2UR UR4, UPR, URZ, 0x1 ;  /* 0x00000001ff047883 */ /* 0x000fca0008000000 */
[----:B------:R-:W-:Y:S05]  /*13d0*/  BRA.U !UP0, `(.L_x_16) ;  /* 0x0000000108087547 */ /* 0x000fea000b800000 */
[----:B-1-34-:R-:W-:Y:S01]  /*13e0*/  UCGABAR_ARV ;  /* 0x00000000000079c7 */ /* 0x01afe20008000000 */
[----:B------:R-:W-:Y:S05]  /*13f0*/  BRA `(.L_x_17) ;  /* 0x0000000000047947 */ /* 0x000fea0003800000 */
.L_x_16:
[----:B-1-34-:R-:W-:Y:S02]  /*1400*/  NOP ;  /* 0x0000000000007918 */ /* 0x01afe40000000000 */
.L_x_17:
[----:B------:R-:W1:Y:S01]  /*1410*/  S2UR UR50, SR_CTAID.X ;  /* 0x00000000003279c3 */ /* 0x000e620000002500 */
[----:B------:R-:W-:-:S05]  /*1420*/  CS2R.32 R3, SR_CgaSize ;  /* 0x0000000000037805 */ /* 0x000fca0000008a00 */
[----:B------:R-:W-:-:S05]  /*1430*/  IMAD R3, R3, -0xa0, RZ ;  /* 0xffffff6003037824 */ /* 0x000fca00078e02ff */
[----:B------:R-:W-:-:S14]  /*1440*/  R2UR UR5, R3 ;  /* 0x00000000030572ca */ /* 0x000fdc00000e0000 */
[----:B------:R-:W2:Y:S01]  /*1450*/  LDCU UR5, c[0x0][UR5+0x2b0] ;  /* 0x00005600050577ac */ /* 0x000ea20008000800 */
[----:B------:R-:W-:-:S05]  /*1460*/  CS2R.32 R3, SR_CgaSize ;  /* 0x0000000000037805 */ /* 0x000fca0000008a00 */
[----:B------:R-:W-:-:S05]  /*1470*/  IMAD R3, R3, -0xa0, RZ ;  /* 0xffffff6003037824 */ /* 0x000fca00078e02ff */
[----:B------:R-:W-:-:S14]  /*1480*/  R2UR UR4, R3 ;  /* 0x00000000030472ca */ /* 0x000fdc00000e0000 */
[----:B------:R-:W3:Y:S01]  /*1490*/  LDCU UR4, c[0x0][UR4+0x2b4] ;  /* 0x00005680040477ac */ /* 0x000ee20008000800 */
[----:B------:R-:W4:Y:S01]  /*14a0*/  S2UR UR51, SR_CTAID.Y ;  /* 0x00000000003379c3 */ /* 0x000f220000002600 */
[----:B------:R-:W-:-:S05]  /*14b0*/  CS2R.32 R3, SR_CgaSize ;  /* 0x0000000000037805 */ /* 0x000fca0000008a00 */
[----:B------:R-:W-:-:S05]  /*14c0*/  IMAD R3, R3, -0xa0, RZ ;  /* 0xffffff6003037824 */ /* 0x000fca00078e02ff */
[----:B------:R-:W-:-:S14]  /*14d0*/  R2UR UR49, R3 ;  /* 0x00000000033172ca */ /* 0x000fdc00000e0000 */
[----:B------:R-:W3:Y:S01]  /*14e0*/  LDCU UR49, c[0x0][UR49+0x2a0] ;  /* 0x00005400313177ac */ /* 0x000ee20008000800 */
[----:B------:R-:W3:Y:S01]  /*14f0*/  LDCU UR17, c[0x0][0xb24] ;  /* 0x00016480ff1177ac */ /* 0x000ee20008000800 */
[----:B------:R-:W1:Y:S01]  /*1500*/  S2UR UR36, SR_CTAID.Z ;  /* 0x00000000002479c3 */ /* 0x000e620000002700 */
[----:B------:R-:W-:-:S05]  /*1510*/  CS2R.32 R3, SR_CgaSize ;  /* 0x0000000000037805 */ /* 0x000fca0000008a00 */
[----:B------:R-:W-:-:S05]  /*1520*/  IMAD R3, R3, -0xa0, RZ ;  /* 0xffffff6003037824 */ /* 0x000fca00078e02ff */
[----:B------:R-:W-:-:S14]  /*1530*/  R2UR UR48, R3 ;  /* 0x00000000033072ca */ /* 0x000fdc00000e0000 */
[----:B------:R-:W3:Y:S01]  /*1540*/  LDCU UR48, c[0x0][UR48+0x2a4] ;  /* 0x00005480303077ac */ /* 0x000ee20008000800 */
[----:B------:R-:W-:Y:S02]  /*1550*/  ULOP3.LUT UR22, UR54, 0x3, URZ, 0xc0, !UPT ;  /* 0x0000000336167892 */ /* 0x000fe4000f8ec0ff */
[----:B------:R-:W-:Y:S01]  /*1560*/  ULOP3.LUT UR6, UR54, 0xc, URZ, 0xc0, !UPT ;  /* 0x0000000c36067892 */ /* 0x000fe2000f8ec0ff */
[----:B-1----:R-:W-:Y:S01]  /*1570*/  I2FP.F32.U32 R3, UR50 ;  /* 0x0000003200037c45 */ /* 0x002fe20008201000 */
[----:B------:R-:W-:Y:S02]  /*1580*/  UISETP.GT.U32.AND UP1, UPT, UR22, 0xffff, UPT ;  /* 0x0000ffff1600788c */ /* 0x000fe4000bf24070 */
[----:B------:R-:W-:Y:S02]  /*1590*/  UISETP.GT.U32.AND UP0, UPT, UR6, 0xffff, UPT ;  /* 0x0000ffff0600788c */ /* 0x000fe4000bf04070 */
[----:B--2---:R-:W-:Y:S01]  /*15a0*/  FMUL R3, R3, UR5 ;  /* 0x0000000503037c20 */ /* 0x004fe20008400000 */
[----:B------:R-:W-:Y:S01]  /*15b0*/  USEL UR7, UR22, 0xffff, !UP1 ;  /* 0x0000ffff16077887 */ /* 0x000fe2000c800000 */
[----:B----4-:R-:W-:Y:S01]  /*15c0*/  I2FP.F32.U32 R2, UR51 ;  /* 0x0000003300027c45 */ /* 0x010fe20008201000 */
[----:B------:R-:W-:-:S03]  /*15d0*/  USEL UR6, UR6, 0xffff, !UP0 ;  /* 0x0000ffff06067887 */ /* 0x000fc6000c000000 */
[----:B------:R-:W1:Y:S01]  /*15e0*/  F2I.U32.TRUNC.NTZ R3, R3 ;  /* 0x0000000300037305 */ /* 0x000e62000020f000 */
[----:B------:R-:W-:Y:S01]  /*15f0*/  USHF.L.U32 UR21, UR54, 0x7, URZ ;  /* 0x0000000736157899 */ /* 0x000fe200080006ff */
[----:B---3--:R-:W-:Y:S01]  /*1600*/  FMUL R2, R2, UR4 ;  /* 0x0000000402027c20 */ /* 0x008fe20008400000 */
[----:B------:R-:W-:Y:S02]  /*1610*/  USHF.L.U32 UR15, UR54, 0x9, URZ ;  /* 0x00000009360f7899 */ /* 0x000fe400080006ff */
[----:B------:R-:W-:Y:S02]  /*1620*/  ULOP3.LUT UR7, UR7, 0xffff, URZ, 0xc0, !UPT ;  /* 0x0000ffff07077892 */ /* 0x000fe4000f8ec0ff */
[----:B------:R-:W-:Y:S01]  /*1630*/  ULOP3.LUT UR6, UR6, 0xffff, URZ, 0xc0, !UPT ;  /* 0x0000ffff06067892 */ /* 0x000fe2000f8ec0ff */
[----:B------:R-:W2:Y:S01]  /*1640*/  F2I.U32.TRUNC.NTZ R2, R2 ;  /* 0x0000000200027305 */ /* 0x000ea2000020f000 */
[----:B------:R-:W-:Y:S01]  /*1650*/  UMOV UR14, 0x1111 ;  /* 0x00001111000e7882 */ /* 0x000fe20000000000 */
[----:B------:R-:W-:Y:S01]  /*1660*/  UMOV UR13, 0xf ;  /* 0x0000000f000d7882 */ /* 0x000fe20000000000 */
[----:B------:R-:W-:Y:S01]  /*1670*/  USHF.R.U32.HI UR11, URZ, 0x2, UR54 ;  /* 0x00000002ff0b7899 */ /* 0x000fe20008011636 */
[----:B------:R-:W3:Y:S01]  /*1680*/  LDCU UR37, c[0x0][0xb24] ;  /* 0x00016480ff2577ac */ /* 0x000ee20008000800 */
[----:B-1----:R-:W-:Y:S01]  /*1690*/  R2UR UR5, R3 ;  /* 0x00000000030572ca */ /* 0x002fe200000e0000 */
[----:B------:R-:W1:Y:S01]  /*16a0*/  LDCU UR16, c[0x0][0xb30] ;  /* 0x00016600ff1077ac */ /* 0x000e620008000800 */
[----:B------:R-:W-:Y:S01]  /*16b0*/  UISETP.NE.AND UP6, UPT, UR10, 0x2, UPT ;  /* 0x000000020a00788c */ /* 0x000fe2000bfc5270 */
[----:B--2---:R-:W-:Y:S01]  /*16c0*/  R2UR UR4, R2 ;  /* 0x00000000020472ca */ /* 0x004fe200000e0000 */
[----:B------:R-:W-:Y:S01]  /*16d0*/  ULOP3.LUT UR21, UR21, 0x600, URZ, 0xc0, !UPT ;  /* 0x0000060015157892 */ /* 0x000fe2000f8ec0ff */
[----:B------:R-:W-:Y:S01]  /*16e0*/  PRMT R2, RZ, 0x7610, R2 ;  /* 0x00007610ff027816 */ /* 0x000fe20000000002 */
[----:B------:R-:W-:-:S07]  /*16f0*/  ULOP3.LUT UR15, UR15, 0x600, URZ, 0xc0, !UPT ;  /* 0x000006000f0f7892 */ /* 0x000fce000f8ec0ff */
[----:B------:R-:W-:Y:S02]  /*1700*/  UIADD3 UR5, UPT, UPT, -UR5, URZ, URZ ;  /* 0x000000ff05057290 */ /* 0x000fe4000fffe1ff */
[----:B------:R-:W-:Y:S02]  /*1710*/  UISETP.GE.AND UP5, UPT, UR17, 0x1, UPT ;  /* 0x000000011100788c */ /* 0x000fe4000bfa6270 */
[----:B------:R-:W-:Y:S02]  /*1720*/  USHF.L.U32 UR14, UR14, UR7, URZ ;  /* 0x000000070e0e7299 */ /* 0x000fe400080006ff */
[----:B------:R-:W-:Y:S02]  /*1730*/  USHF.L.U32 UR13, UR13, UR6, URZ ;  /* 0x000000060d0d7299 */ /* 0x000fe400080006ff */
[----:B------:R-:W-:Y:S02]  /*1740*/  UIADD3 UR4, UPT, UPT, -UR4, URZ, URZ ;  /* 0x000000ff04047290 */ /* 0x000fe4000fffe1ff */
[----:B------:R-:W-:-:S02]  /*1750*/  UIMAD UR49, UR49, UR5, UR50 ;  /* 0x00000005313172a4 */ /* 0x000fc4000f8e0232 */
[----:B------:R-:W-:Y:S01]  /*1760*/  UIMAD UR48, UR48, UR4, UR51 ;  /* 0x00000004303072a4 */ /* 0x000fe2000f8e0233 */
[----:B-1-3--:R-:W-:Y:S11]  /*1770*/  BRA.U UP4, `(.L_x_18) ;  /* 0x0000000104c47547 */ /* 0x00aff6000b800000 */
[----:B------:R-:W-:Y:S02]  /*1780*/  UISETP.NE.AND UP0, UPT, UR48, URZ, UPT ;  /* 0x000000ff3000728c */ /* 0x000fe4000bf05270 */
[----:B------:R-:W-:Y:S02]  /*1790*/  UISETP.NE.AND UP2, UPT, UR48, 0x1, UPT ;  /* 0x000000013000788c */ /* 0x000fe4000bf45270 */
[----:B------:R-:W-:Y:S02]  /*17a0*/  UISETP.NE.AND UP1, UPT, UR49, URZ, UP0 ;  /* 0x000000ff3100728c */ /* 0x000fe40008725270 */
[----:B------:R-:W-:Y:S02]  /*17b0*/  USEL UR25, URZ, 0x2, UP0 ;  /* 0x00000002ff197887 */ /* 0x000fe40008000000 */
[----:B------:R-:W-:Y:S02]  /*17c0*/  USEL UR30, URZ, 0x1, UP1 ;  /* 0x00000001ff1e7887 */ /* 0x000fe40008800000 */
[----:B------:R-:W-:-:S02]  /*17d0*/  UISETP.NE.AND UP1, UPT, UR48, 0x2, UPT ;  /* 0x000000023000788c */ /* 0x000fc4000bf25270 */
[----:B------:R-:W-:Y:S02]  /*17e0*/  USEL UR19, URZ, 0x4, UP0 ;  /* 0x00000004ff137887 */ /* 0x000fe40008000000 */
[----:B------:R-:W-:Y:S02]  /*17f0*/  USEL UR7, URZ, 0x8, UP0 ;  /* 0x00000008ff077887 */ /* 0x000fe40008000000 */
[----:B------:R-:W-:Y:S02]  /*1800*/  UISETP.NE.AND UP0, UPT, UR48, 0x3, UPT ;  /* 0x000000033000788c */ /* 0x000fe4000bf05270 */
[----:B------:R-:W-:Y:S02]  /*1810*/  USEL UR28, URZ, 0x100, UP1 ;  /* 0x00000100ff1c7887 */ /* 0x000fe40008800000 */
[----:B------:R-:W-:Y:S02]  /*1820*/  USEL UR23, URZ, 0x200, UP1 ;  /* 0x00000200ff177887 */ /* 0x000fe40008800000 */
[----:B------:R-:W-:-:S02]  /*1830*/  USEL UR9, URZ, 0x400, UP1 ;  /* 0x00000400ff097887 */ /* 0x000fc40008800000 */
[----:B------:R-:W-:Y:S02]  /*1840*/  USEL UR5, URZ, 0x800, UP1 ;  /* 0x00000800ff057887 */ /* 0x000fe40008800000 */
[----:B------:R-:W-:Y:S02]  /*1850*/  USEL UR29, URZ, 0x10, UP2 ;  /* 0x00000010ff1d7887 */ /* 0x000fe40009000000 */
[----:B------:R-:W-:Y:S02]  /*1860*/  UISETP.NE.AND UP1, UPT, UR49, URZ, UPT ;  /* 0x000000ff3100728c */ /* 0x000fe4000bf25270 */
[----:B------:R-:W-:Y:S02]  /*1870*/  USEL UR27, URZ, 0x1000, UP0 ;  /* 0x00001000ff1b7887 */ /* 0x000fe40008000000 */
[----:B------:R-:W-:Y:S02]  /*1880*/  USEL UR20, URZ, 0x2000, UP0 ;  /* 0x00002000ff147887 */ /* 0x000fe40008000000 */
[----:B------:R-:W-:-:S02]  /*1890*/  USEL UR8, URZ, 0x4000, UP0 ;  /* 0x00004000ff087887 */ /* 0x000fc40008000000 */
[----:B------:R-:W-:Y:S02]  /*18a0*/  USEL UR4, URZ, 0x8000, UP0 ;  /* 0x00008000ff047887 */ /* 0x000fe40008000000 */
[----:B------:R-:W-:Y:S02]  /*18b0*/  UISETP.NE.AND UP0, UPT, UR49, 0x1, UPT ;  /* 0x000000013100788c */ /* 0x000fe4000bf05270 */
[----:B------:R-:W-:Y:S02]  /*18c0*/  USEL UR29, UR29, 0x10, UP1 ;  /* 0x000000101d1d7887 */ /* 0x000fe40008800000 */
[----:B------:R-:W-:Y:S02]  /*18d0*/  USEL UR28, UR28, 0x100, UP1 ;  /* 0x000001001c1c7887 */ /* 0x000fe40008800000 */
[----:B------:R-:W-:Y:S02]  /*18e0*/  USEL UR24, URZ, 0x20, UP2 ;  /* 0x00000020ff187887 */ /* 0x000fe40009000000 */
[----:B------:R-:W-:-:S02]  /*18f0*/  USEL UR27, UR27, 0x1000, UP1 ;  /* 0x000010001b1b7887 */ /* 0x000fc40008800000 */
[----:B------:R-:W-:Y:S02]  /*1900*/  USEL UR25, UR25, 0x2, UP0 ;  /* 0x0000000219197887 */ /* 0x000fe40008000000 */
[----:B------:R-:W-:Y:S02]  /*1910*/  UIADD3 UR28, UPT, UPT, UR28, UR29, UR30 ;  /* 0x0000001d1c1c7290 */ /* 0x000fe4000fffe01e */
[----:B------:R-:W-:Y:S02]  /*1920*/  UISETP.NE.AND UP1, UPT, UR49, 0x2, UPT ;  /* 0x000000023100788c */ /* 0x000fe4000bf25270 */
[----:B------:R-:W-:Y:S02]  /*1930*/  USEL UR24, UR24, 0x20, UP0 ;  /* 0x0000002018187887 */ /* 0x000fe40008000000 */
[----:B------:R-:W-:Y:S02]  /*1940*/  USEL UR23, UR23, 0x200, UP0 ;  /* 0x0000020017177887 */ /* 0x000fe40008000000 */
[----:B------:R-:W-:-:S02]  /*1950*/  UIADD3 UR25, UPT, UPT, UR25, UR27, UR28 ;  /* 0x0000001b19197290 */ /* 0x000fc4000fffe01c */
[----:B------:R-:W-:Y:S02]  /*1960*/  USEL UR18, URZ, 0x40, UP2 ;  /* 0x00000040ff127887 */ /* 0x000fe40009000000 */
[----:B------:R-:W-:Y:S02]  /*1970*/  USEL UR20, UR20, 0x2000, UP0 ;  /* 0x0000200014147887 */ /* 0x000fe40008000000 */
[----:B------:R-:W-:Y:S02]  /*1980*/  USEL UR19, UR19, 0x4, UP1 ;  /* 0x0000000413137887 */ /* 0x000fe40008800000 */
[----:B------:R-:W-:Y:S02]  /*1990*/  UIADD3 UR23, UPT, UPT, UR23, UR24, UR25 ;  /* 0x0000001817177290 */ /* 0x000fe4000fffe019 */
[----:B------:R-:W-:Y:S02]  /*19a0*/  UISETP.NE.AND UP0, UPT, UR49, 0x3, UPT ;  /* 0x000000033100788c */ /* 0x000fe4000bf05270 */
[----:B------:R-:W-:-:S02]  /*19b0*/  USEL UR18, UR18, 0x40, UP1 ;  /* 0x0000004012127887 */ /* 0x000fc40008800000 */
[----:B------:R-:W-:Y:S02]  /*19c0*/  USEL UR9, UR9, 0x400, UP1 ;  /* 0x0000040009097887 */ /* 0x000fe40008800000 */
[----:B------:R-:W-:Y:S02]  /*19d0*/  UIADD3 UR19, UPT, UPT, UR19, UR20, UR23 ;  /* 0x0000001413137290 */ /* 0x000fe4000fffe017 */
[----:B------:R-:W-:Y:S02]  /*19e0*/  USEL UR6, URZ, 0x80, UP2 ;  /* 0x00000080ff067887 */ /* 0x000fe40009000000 */
[----:B------:R-:W-:Y:S02]  /*19f0*/  USEL UR8, UR8, 0x4000, UP1 ;  /* 0x0000400008087887 */ /* 0x000fe40008800000 */
[----:B------:R-:W-:Y:S02]  /*1a00*/  USEL UR7, UR7, 0x8, UP0 ;  /* 0x0000000807077887 */ /* 0x000fe40008000000 */
[----:B------:R-:W-:-:S02]  /*1a10*/  UIADD3 UR9, UPT, UPT, UR9, UR18, UR19 ;  /* 0x0000001209097290 */ /* 0x000fc4000fffe013 */
[----:B------:R-:W-:Y:S02]  /*1a20*/  USEL UR6, UR6, 0x80, UP0 ;  /* 0x0000008006067887 */ /* 0x000fe40008000000 */
[----:B------:R-:W-:Y:S02]  /*1a30*/  USEL UR5, UR5, 0x800, UP0 ;  /* 0x0000080005057887 */ /* 0x000fe40008000000 */
[----:B------:R-:W-:Y:S02]  /*1a40*/  UIADD3 UR7, UPT, UPT, UR7, UR8, UR9 ;  /* 0x0000000807077290 */ /* 0x000fe4000fffe009 */
[----:B------:R-:W-:Y:S02]  /*1a50*/  USEL UR4, UR4, 0x8000, UP0 ;  /* 0x0000800004047887 */ /* 0x000fe40008000000 */
[----:B------:R-:W-:-:S04]  /*1a60*/  UIADD3 UR5, UPT, UPT, UR5, UR6, UR7 ;  /* 0x0000000605057290 */ /* 0x000fc8000fffe007 */
[----:B------:R-:W-:-:S06]  /*1a70*/  UIADD3 UR4, UPT, UPT, UR5, UR4, URZ ;  /* 0x0000000405047290 */ /* 0x000fcc000fffe0ff */
[----:B------:R-:W-:Y:S02]  /*1a80*/  MOV R2, UR4 ;  /* 0x0000000400027c02 */ /* 0x000fe40008000f00 */
.L_x_18:
[----:B------:R-:W-:Y:S05]  /*1a90*/  BRA.U !UP5, `(.L_x_19) ;  /* 0x000000010db87547 */ /* 0x000fea000b800000 */
[----:B------:R-:W1:Y:S01]  /*1aa0*/  LDCU.128 UR4, c[0x0][0xb10] ;  /* 0x00016200ff0477ac */ /* 0x000e620008000c00 */
[----:B------:R-:W2:Y:S01]  /*1ab0*/  LDCU UR23, c[0x0][0x370] ;  /* 0x00006e00ff1777ac */ /* 0x000ea20008000800 */
[----:B------:R-:W3:Y:S01]  /*1ac0*/  LDCU UR20, c[0x0][0x374] ;  /* 0x00006e80ff1477ac */ /* 0x000ee20008000800 */
[----:B------:R-:W4:Y:S01]  /*1ad0*/  LDCU UR19, c[0x0][0xb0c] ;  /* 0x00016180ff1377ac */ /* 0x000f220008000800 */
[----:B------:R-:W2:Y:S01]  /*1ae0*/  LDCU UR18, c[0x0][0xb20] ;  /* 0x00016400ff1277ac */ /* 0x000ea20008000800 */
[----:B------:R-:W2:Y:S01]  /*1af0*/  LDCU.64 UR8, c[0x0][0xb28] ;  /* 0x00016500ff0877ac */ /* 0x000ea20008000a00 */
[----:B-1----:R-:W-:Y:S02]  /*1b00*/  UISETP.NE.AND UP0, UPT, UR6, 0x1, UPT ;  /* 0x000000010600788c */ /* 0x002fe4000bf05270 */
[----:B---3--:R-:W-:Y:S02]  /*1b10*/  UIMAD.WIDE.U32 UR28, UR20, UR7, URZ ;  /* 0x00000007141c72a5 */ /* 0x008fe4000f8e00ff */
[----:B------:R-:W-:-:S02]  /*1b20*/  UISETP.NE.AND UP2, UPT, UR17, 0x1, UPT ;  /* 0x000000011100788c */ /* 0x000fc4000bf45270 */
[----:B----4-:R-:W-:Y:S02]  /*1b30*/  UISETP.NE.AND UP1, UPT, UR19, 0x1, UPT ;  /* 0x000000011300788c */ /* 0x010fe4000bf25270 */
[----:B------:R-:W-:Y:S02]  /*1b40*/  UIMAD.WIDE.U32 UR30, UR51, UR7, URZ ;  /* 0x00000007331e72a5 */ /* 0x000fe4000f8e00ff */
[----:B--2---:R-:W-:Y:S01]  /*1b50*/  UIMAD.WIDE.U32 UR24, UR23, UR4, URZ ;  /* 0x00000004171872a5 */ /* 0x004fe2000f8e00ff */
[----:B------:R-:W-:Y:S01]  /*1b60*/  UMOV UR7, UR29 ;  /* 0x0000001d00077c82 */ /* 0x000fe20008000000 */
[----:B------:R-:W-:Y:S02]  /*1b70*/  UIMAD.WIDE.U32 UR28, UR50, UR4, URZ ;  /* 0x00000004321c72a5 */ /* 0x000fe4000f8e00ff */
[----:B------:R-:W-:-:S03]  /*1b80*/  @UP0 USHF.R.U32.HI UR20, URZ, UR18, UR7 ;  /* 0x00000012ff140299 */ /* 0x000fc60008011607 */
[----:B------:R-:W-:Y:S02]  /*1b90*/  @UP1 USHF.R.U32.HI UR23, URZ, UR5, UR25 ;  /* 0x00000005ff171299 */ /* 0x000fe40008011619 */
[----:B------:R-:W-:Y:S02]  /*1ba0*/  UIMAD.WIDE.U32 UR24, UR20, UR8, URZ ;  /* 0x00000008141872a5 */ /* 0x000fe4000f8e00ff */
[----:B------:R-:W-:Y:S02]  /*1bb0*/  USHF.R.U32.HI UR31, URZ, UR18, UR31 ;  /* 0x00000012ff1f7299 */ /* 0x000fe4000801161f */
[----:B------:R-:W-:Y:S02]  /*1bc0*/  UIMAD.WIDE.U32 UR32, UR23, UR8, URZ ;  /* 0x00000008172072a5 */ /* 0x000fe4000f8e00ff */
[----:B------:R-:W-:Y:S02]  /*1bd0*/  @UP2 USHF.R.U32.HI UR20, URZ, UR9, UR25 ;  /* 0x00000009ff142299 */ /* 0x000fe40008011619 */
[----:B------:R-:W-:-:S02]  /*1be0*/  USHF.R.U32.HI UR29, URZ, UR5, UR29 ;  /* 0x00000005ff1d7299 */ /* 0x000fc4000801161d */
[----:B------:R-:W-:Y:S02]  /*1bf0*/  USEL UR31, UR51, UR31, !UP0 ;  /* 0x0000001f331f7287 */ /* 0x000fe4000c000000 */
[----:B------:R-:W-:Y:S02]  /*1c00*/  @UP2 USHF.R.U32.HI UR23, URZ, UR9, UR33 ;  /* 0x00000009ff172299 */ /* 0x000fe40008011621 */
[----:B------:R-:W-:Y:S02]  /*1c10*/  UIMAD UR20, UR20, UR17, URZ ;  /* 0x00000011141472a4 */ /* 0x000fe4000f8e02ff */
[----:B------:R-:W-:Y:S02]  /*1c20*/  USEL UR29, UR50, UR29, !UP1 ;  /* 0x0000001d321d7287 */ /* 0x000fe4000c800000 */
[----:B------:R-:W-:Y:S02]  /*1c30*/  UIMAD UR4, UR23, UR17, URZ ;  /* 0x00000011170472a4 */ /* 0x000fe4000f8e02ff */
[----:B------:R-:W-:-:S02]  /*1c40*/  UISETP.GE.AND UP0, UPT, UR31, UR20, UPT ;  /* 0x000000141f00728c */ /* 0x000fc4000bf06270 */
[----:B------:R-:W-:Y:S02]  /*1c50*/  UIMAD.WIDE.U32 UR32, UR31, UR8, URZ ;  /* 0x000000081f2072a5 */ /* 0x000fe4000f8e00ff */
[----:B------:R-:W-:Y:S02]  /*1c60*/  UISETP.GE.OR UP0, UPT, UR29, UR4, UP0 ;  /* 0x000000041d00728c */ /* 0x000fe40008706670 */
[----:B------:R-:W-:Y:S02]  /*1c70*/  USHF.R.U32.HI UR4, URZ, UR9, UR33 ;  /* 0x00000009ff047299 */ /* 0x000fe40008011621 */
[----:B------:R-:W-:Y:S02]  /*1c80*/  UIMAD.WIDE.U32 UR24, UR29, UR8, URZ ;  /* 0x000000081d1872a5 */ /* 0x000fe4000f8e00ff */
[----:B------:R-:W-:Y:S02]  /*1c90*/  USEL UR4, UR31, UR4, !UP2 ;  /* 0x000000041f047287 */ /* 0x000fe4000d000000 */
[----:B------:R-:W-:-:S02]  /*1ca0*/  UIADD3 UR5, UPT, UPT, -UR31, URZ, URZ ;  /* 0x000000ff1f057290 */ /* 0x000fc4000fffe1ff */
[----:B------:R-:W-:Y:S02]  /*1cb0*/  UIADD3 UR8, UPT, UPT, -UR4, URZ, URZ ;  /* 0x000000ff04087290 */ /* 0x000fe4000fffe1ff */
[----:B------:R-:W-:Y:S02]  /*1cc0*/  @!UP0 USHF.R.U32.HI UR9, URZ, UR9, UR25 ;  /* 0x00000009ff098299 */ /* 0x000fe40008011619 */
[----:B------:R-:W-:Y:S02]  /*1cd0*/  UIMAD UR8, UR17, UR8, UR31 ;  /* 0x00000008110872a4 */ /* 0x000fe4000f8e021f */
[----:B------:R-:W-:Y:S02]  /*1ce0*/  @!UP0 USEL UR9, UR29, UR9, !UP2 ;  /* 0x000000091d098287 */ /* 0x000fe4000d000000 */
[----:B------:R-:W-:Y:S02]  /*1cf0*/  UIADD3 UR7, UPT, UPT, -UR29, URZ, URZ ;  /* 0x000000ff1d077290 */ /* 0x000fe4000fffe1ff */
[----:B------:R-:W-:-:S02]  /*1d00*/  @!UP0 UIMAD UR8, UR8, UR23, UR9 ;  /* 0x00000017080882a4 */ /* 0x000fc4000f8e0209 */
[----:B------:R-:W-:Y:S02]  /*1d10*/  @!UP0 UIADD3 UR4, UPT, UPT, UR4, -UR9, URZ ;  /* 0x8000000904048290 */ /* 0x000fe4000fffe0ff */
[----:B------:R-:W-:Y:S02]  /*1d20*/  UIMAD UR5, UR6, UR5, UR51 ;  /* 0x00000005060572a4 */ /* 0x000fe4000f8e0233 */
[----:B------:R-:W-:Y:S02]  /*1d30*/  @!UP0 UIMAD UR31, UR4, UR17, UR29 ;  /* 0x00000011041f82a4 */ /* 0x000fe4000f8e021d */
[----:B------:R-:W-:Y:S01]  /*1d40*/  UIMAD UR7, UR19, UR7, UR50 ;  /* 0x00000007130772a4 */ /* 0x000fe2000f8e0232 */
[----:B------:R-:W-:Y:S01]  /*1d50*/  @!UP0 UMOV UR29, UR8 ;  /* 0x00000008001d8c82 */ /* 0x000fe20008000000 */
[----:B------:R-:W-:Y:S02]  /*1d60*/  UIMAD UR51, UR31, UR6, UR5 ;  /* 0x000000061f3372a4 */ /* 0x000fe4000f8e0205 */
[----:B------:R-:W-:-:S12]  /*1d70*/  UIMAD UR50, UR29, UR19, UR7 ;  /* 0x000000131d3272a4 */ /* 0x000fd8000f8e0207 */
.L_x_19:
[----:B------:R-:W-:-:S09]  /*1d80*/  UISETP.NE.AND UP0, UPT, UR16, 0x1, UPT ;  /* 0x000000011000788c */ /* 0x000fd2000bf05270 */
[----:B------:R-:W-:Y:S05]  /*1d90*/  BRA.U UP0, `(.L_x_20) ;  /* 0x0000000100407547 */ /* 0x000fea000b800000 */
[----:B------:R-:W1:Y:S01]  /*1da0*/  LDCU.128 UR4, c[0x0][0xb10] ;  /* 0x00016200ff0477ac */ /* 0x000e620008000c00 */
[----:B------:R-:W2:Y:S01]  /*1db0*/  LDCU UR9, c[0x0][0xb0c] ;  /* 0x00016180ff0977ac */ /* 0x000ea20008000800 */
[----:B------:R-:W3:Y:S01]  /*1dc0*/  LDCU UR8, c[0x0][0xb20] ;  /* 0x00016400ff0877ac */ /* 0x000ee20008000800 */
[----:B-1----:R-:W-:Y:S02]  /*1dd0*/  UIMAD.WIDE.U32 UR18, UR50, UR4, URZ ;  /* 0x00000004321272a5 */ /* 0x002fe4000f8e00ff */
[----:B------:R-:W-:Y:S02]  /*1de0*/  UIMAD.WIDE.U32 UR16, UR51, UR7, URZ ;  /* 0x00000007331072a5 */ /* 0x000fe4000f8e00ff */
[----:B--2---:R-:W-:Y:S02]  /*1df0*/  UISETP.NE.AND UP1, UPT, UR9, 0x1, UPT ;  /* 0x000000010900788c */ /* 0x004fe4000bf25270 */
[----:B------:R-:W-:Y:S01]  /*1e00*/  UISETP.NE.AND UP0, UPT, UR6, 0x1, UPT ;  /* 0x000000010600788c */ /* 0x000fe2000bf05270 */
[----:B------:R-:W-:Y:S01]  /*1e10*/  UMOV UR7, UR19 ;  /* 0x0000001300077c82 */ /* 0x000fe20008000000 */
[----:B---3--:R-:W-:-:S02]  /*1e20*/  USHF.R.U32.HI UR8, URZ, UR8, UR17 ;  /* 0x00000008ff087299 */ /* 0x008fc40008011611 */
[----:B------:R-:W-:Y:S02]  /*1e30*/  USHF.R.U32.HI UR5, URZ, UR5, UR7 ;  /* 0x00000005ff057299 */ /* 0x000fe40008011607 */
[----:B------:R-:W-:Y:S02]  /*1e40*/  USEL UR8, UR51, UR8, !UP0 ;  /* 0x0000000833087287 */ /* 0x000fe4000c000000 */
[----:B------:R-:W-:-:S04]  /*1e50*/  USEL UR5, UR50, UR5, !UP1 ;  /* 0x0000000532057287 */ /* 0x000fc8000c800000 */
[----:B------:R-:W-:Y:S02]  /*1e60*/  UIADD3 UR4, UPT, UPT, UR5, -UR8, URZ ;  /* 0x8000000805047290 */ /* 0x000fe4000fffe0ff */
[----:B------:R-:W-:Y:S02]  /*1e70*/  UIADD3 UR5, UPT, UPT, -UR5, UR8, URZ ;  /* 0x0000000805057290 */ /* 0x000fe4000fffe1ff */
[----:B------:R-:W-:Y:S02]  /*1e80*/  UIMAD UR51, UR4, UR6, UR51 ;  /* 0x00000006043372a4 */ /* 0x000fe4000f8e0233 */
[----:B------:R-:W-:-:S12]  /*1e90*/  UIMAD UR50, UR5, UR9, UR50 ;  /* 0x00000009053272a4 */ /* 0x000fd8000f8e0232 */
.L_x_20:
[----:B------:R-:W-:-:S09]  /*1ea0*/  UISETP.EQ.U32.AND UP0, UPT, UR12, 0x1, UPT ;  /* 0x000000010c00788c */ /* 0x000fd2000bf02070 */
[----:B------:R-:W-:Y:S05]  /*1eb0*/  BRA.U !UP0, `(.L_x_21) ;  /* 0x00000001080c7547 */ /* 0x000fea000b800000 */
[----:B------:R-:W-:Y:S01]  /*1ec0*/  UCGABAR_WAIT ;  /* 0x0000000000007dc7 */ /* 0x000fe20008000000 */
[----:B------:R-:W-:Y:S01]  /*1ed0*/  CCTL.IVALL ;  /* 0x00000000ff00798f */ /* 0x000fe20002000000 */
[----:B------:R-:W-:Y:S05]  /*1ee0*/  BRA `(.L_x_22) ;  /* 0x0000000000047947 */ /* 0x000fea0003800000 */
.L_x_21:
[----:B------:R-:W-:Y:S06]  /*1ef0*/  BAR.SYNC.DEFER_BLOCKING 0x0 ;  /* 0x0000000000007b1d */ /* 0x000fec0000010000 */
.L_x_22:
[----:B------:R-:W-:Y:S05]  /*1f00*/  BRA.U UP6, `(.L_x_23) ;  /* 0x0000002d06bc7547 */ /* 0x000fea000b800000 */
[----:B------:R-:W1:Y:S01]  /*1f10*/  LDCU UR27, c[0x0][0x38c] ;  /* 0x00007180ff1b77ac */ /* 0x000e620008000800 */
[----:B------:R-:W-:Y:S01]  /*1f20*/  PLOP3.LUT P1, PT, PT, PT, UP3, 0x80, 0x8 ;  /* 0x000000000008781c */ /* 0x000fe20003f2f038 */
[----:B------:R-:W-:Y:S01]  /*1f30*/  IMAD.MOV.U32 R12, RZ, RZ, 0x1 ;  /* 0x00000001ff0c7424 */ /* 0x000fe200078e00ff */
[----:B------:R-:W-:Y:S01]  /*1f40*/  ISETP.EQ.OR P2, PT, R0, RZ, P3 ;  /* 0x000000ff0000720c */ /* 0x000fe20001f42670 */
[----:B------:R-:W-:Y:S01]  /*1f50*/  USHF.L.U32 UR11, UR11, 0x4, URZ ;  /* 0x000000040b0b7899 */ /* 0x000fe200080006ff */
[----:B------:R-:W-:Y:S01]  /*1f60*/  PLOP3.LUT P1, PT, P1, PT, PT, 0x8, 0x80 ;  /* 0x000000000080781c */ /* 0x000fe20000f2e170 */
[----:B------:R-:W-:Y:S01]  /*1f70*/  UISETP.NE.AND UP1, UPT, UR10, URZ, UPT ;  /* 0x000000ff0a00728c */ /* 0x000fe2000bf25270 */
[----:B------:R-:W-:Y:S01]  /*1f80*/  CS2R R10, SRZ ;  /* 0x00000000000a7805 */ /* 0x000fe2000001ff00 */
[----:B------:R-:W-:Y:S01]  /*1f90*/  IMAD.MOV.U32 R9, RZ, RZ, RZ ;  /* 0x000000ffff097224 */ /* 0x000fe200078e00ff */
[----:B------:R-:W2:Y:S01]  /*1fa0*/  LDCU UR24, c[0x0][0x370] ;  /* 0x00006e00ff1877ac */ /* 0x000ea20008000800 */
[----:B------:R-:W-:Y:S01]  /*1fb0*/  IMAD.MOV.U32 R8, RZ, RZ, 0x1 ;  /* 0x00000001ff087424 */ /* 0x000fe200078e00ff */
[----:B------:R-:W3:Y:S01]  /*1fc0*/  LDCU.64 UR30, c[0x0][0x348] ;  /* 0x00006900ff1e77ac */ /* 0x000ee20008000a00 */
[----:B------:R-:W4:Y:S01]  /*1fd0*/  LDCU UR23, c[0x0][0x374] ;  /* 0x00006e80ff1777ac */ /* 0x000f220008000800 */
[----:B-1----:R-:W-:-:S02]  /*1fe0*/  UIADD3 UR4, UPT, UPT, UR27, 0x1f, URZ ;  /* 0x0000001f1b047890 */ /* 0x002fc4000fffe0ff */
[----:B------:R-:W-:Y:S02]  /*1ff0*/  ULOP3.LUT UR25, UR11, 0x30, URZ, 0xe2, !UPT ;  /* 0x000000300b197892 */ /* 0x000fe4000f8ee2ff */
[----:B------:R-:W-:Y:S02]  /*2000*/  USHF.R.S32.HI UR29, URZ, 0x1f, UR4 ;  /* 0x0000001fff1d7899 */ /* 0x000fe40008011404 */
[----:B------:R-:W-:Y:S02]  /*2010*/  USEL UR39, UR26, 0x2, UP1 ;  /* 0x000000021a277887 */ /* 0x000fe40008800000 */
[----:B------:R-:W-:Y:S02]  /*2020*/  ULEA.HI UR29, UR29, UR4, URZ, 0x5 ;  /* 0x000000041d1d7291 */ /* 0x000fe4000f8f28ff */
[----:B------:R-:W-:Y:S02]  /*2030*/  UIADD3 UR4, UPT, UPT, UR27, -0x1, URZ ;  /* 0xffffffff1b047890 */ /* 0x000fe4000fffe0ff */
[----:B------:R-:W-:-:S02]  /*2040*/  USHF.R.S32.HI UR29, URZ, 0x5, UR29 ;  /* 0x00000005ff1d7899 */ /* 0x000fc4000801141d */
[----:B------:R-:W-:Y:S02]  /*2050*/  UISETP.GE.U32.AND UP2, UPT, UR4, -0x3f, UPT ;  /* 0xffffffc10400788c */ /* 0x000fe4000bf46070 */
[----:B------:R-:W-:Y:S02]  /*2060*/  UISETP.LT.U32.AND UP0, UPT, UR29, 0x36, UPT ;  /* 0x000000361d00788c */ /* 0x000fe4000bf01070 */
[----:B------:R-:W-:Y:S02]  /*2070*/  UIADD3 UR27, UPT, UPT, UR27, 0x3e, URZ ;  /* 0x0000003e1b1b7890 */ /* 0x000fe4000fffe0ff */
[----:B------:R-:W-:Y:S01]  /*2080*/  USEL UR28, UR29, 0x36, UP0 ;  /* 0x000000361d1c7887 */ /* 0x000fe20008000000 */
[----:B------:R-:W-:-:S03]  /*2090*/  UMOV UR42, URZ ;  /* 0x000000ff002a7c82 */ /* 0x000fc60008000000 */
[----:B------:R-:W-:Y:S02]  /*20a0*/  UIADD3 UR38, UPT, UPT, UR28, -0x1, URZ ;  /* 0xffffffff1c267890 */ /* 0x000fe4000fffe0ff */
[----:B------:R-:W-:Y:S02]  /*20b0*/  @UP2 UIADD3 UR38, UPT, UPT, UR28, URZ, URZ ;  /* 0x000000ff1c262290 */ /* 0x000fe4000fffe0ff */
[----:B------:R-:W-:Y:S02]  /*20c0*/  UIADD3 UR43, UPT, UPT, UR29, -UR28, URZ ;  /* 0x8000001c1d2b7290 */ /* 0x000fe4000fffe0ff */
[----:B--234-:R-:W-:-:S12]  /*20d0*/  UIADD3 UR38, UPT, UPT, UR38, 0x1, URZ ;  /* 0x0000000126267890 */ /* 0x01cfd8000fffe0ff */
.L_x_43:
[----:B------:R-:W-:Y:S01]  /*20e0*/  UISETP.NE.AND UP0, UPT, UR54, URZ, UPT ;  /* 0x000000ff3600728c */ /* 0x000fe2000bf05270 */
[----:B------:R-:W1:Y:S08]  /*20f0*/  S2UR UR54, SR_CgaCtaId ;  /* 0x00000000003679c3 */ /* 0x000e700000008800 */
[----:B------:R-:W-:Y:S05]  /*2100*/  BRA.U UP0, `(.L_x_24) ;  /* 0x0000000100347547 */ /* 0x000fea000b800000 */
[----:B------:R-:W2:Y:S01]  /*2110*/  S2R R0, SR_CgaCtaId ;  /* 0x0000000000007919 */ /* 0x000ea20000008800 */
[----:B------:R-:W-:-:S04]  /*2120*/  MOV R2, 0x400 ;  /* 0x0000040000027802 */ /* 0x000fc80000000f00 */
[----:B--2---:R-:W-:Y:S02]  /*2130*/  LEA R0, R0, R2, 0x18 ;  /* 0x0000000200007211 */ /* 0x004fe400078ec0ff */
[----:B------:R-:W-:-:S03]  /*2140*/  SHF.L.U32 R2, R8, 0x1f, RZ ;  /* 0x0000001f08027819 */ /* 0x000fc600000006ff */
[----:B------:R-:W-:-:S04]  /*2150*/  IMAD R0, R9, 0x8, R0 ;  /* 0x0000000809007824 */ /* 0x000fc800078e0200 */
[----:B------:R-:W2:Y:S02]  /*2160*/  SYNCS.PHASECHK.TRANS64.TRYWAIT P0, [R0+URZ+0x3f0], R2 ;  /* 0x0003f002000075a7 */ /* 0x000ea400080011ff */
[----:B--2---:R-:W-:Y:S05]  /*2170*/  @!P0 BRA `(.L_x_25) ;  /* 0x00000068005c8947 */ /* 0x004fea0003800000 */
.L_x_153:
[----:B------:R-:W-:Y:S01]  /*2180*/  VIADD R9, R9, 0x1 ;  /* 0x0000000109097836 */ /* 0x000fe20000000000 */
[----:B------:R2:W-:Y:S04]  /*2190*/  SYNCS.ARRIVE.TRANS64.A1T0 RZ, [R0+URZ+0x3e0], RZ ;  /* 0x0003e0ff00ff79a7 */ /* 0x0005e800081000ff */
[----:B------:R-:W-:-:S04]  /*21a0*/  ISETP.NE.AND P0, PT, R9, 0x2, PT ;  /* 0x000000020900780c */ /* 0x000fc80003f05270 */
[----:B------:R-:W-:Y:S02]  /*21b0*/  SEL R9, R9, RZ, P0 ;  /* 0x000000ff09097207 */ /* 0x000fe40000000000 */
[----:B--2---:R-:W-:-:S04]  /*21c0*/  SEL R0, RZ, 0x1, P0 ;  /* 0x00000001ff007807 */ /* 0x004fc80000000000 */
[----:B------:R-:W-:-:S07]  /*21d0*/  LOP3.LUT R8, R8, R0, RZ, 0x3c, !PT ;  /* 0x0000000008087212 */ /* 0x000fce00078e3cff */
.L_x_24:
[----:B------:R-:W-:Y:S01]  /*21e0*/  UMOV UR26, 0x400 ;  /* 0x00000400001a7882 */ /* 0x000fe20000000000 */
[----:B------:R-:W-:Y:S01]  /*21f0*/  SHF.L.U32 R0, R12, 0x1f, RZ ;  /* 0x0000001f0c007819 */ /* 0x000fe200000006ff */
[----:B-1----:R-:W-:Y:S02]  /*2200*/  ULEA UR26, UR54, UR26, 0x18 ;  /* 0x0000001a361a7291 */ /* 0x002fe4000f8ec0ff */
[----:B------:R-:W-:Y:S02]  /*2210*/  UISETP.GE.U32.AND UP0, UPT, UR27, 0x3f, UPT ;  /* 0x0000003f1b00788c */ /* 0x000fe4000bf06070 */
[----:B------:R-:W-:Y:S02]  /*2220*/  ULEA UR4, UR42, UR26, 0x3 ;  /* 0x0000001a2a047291 */ /* 0x000fe4000f8e18ff */
[----:B------:R-:W-:Y:S02]  /*2230*/  ULEA UR11, UR51, UR22, 0x2 ;  /* 0x00000016330b7291 */ /* 0x000fe4000f8e10ff */
[----:B------:R-:W-:-:S02]  /*2240*/  ULEA UR35, UR50, UR25, 0x6 ;  /* 0x0000001932237291 */ /* 0x000fc4000f8e30ff */
[----:B------:R-:W-:Y:S01]  /*2250*/  USHF.L.U32 UR11, UR11, 0x4, URZ ;  /* 0x000000040b0b7899 */ /* 0x000fe200080006ff */
[----:B------:R-:W-:Y:S02]  /*2260*/  UMOV UR6, URZ ;  /* 0x000000ff00067c82 */ /* 0x000fe40008000000 */
[----:B------:R1:W2:Y:S01]  /*2270*/  SYNCS.PHASECHK.TRANS64.TRYWAIT P0, [UR4+0x1b0], R0 ;  /* 0x0001b000ff0075a7 */ /* 0x0002a20008001104 */
[----:B------:R-:W-:Y:S08]  /*2280*/  BRA.U !UP0, `(.L_x_26) ;  /* 0x0000000108c47547 */ /* 0x000ff0000b800000 */
[----:B------:R-:W-:Y:S01]  /*2290*/  UMOV UR4, URZ ;  /* 0x000000ff00047c82 */ /* 0x000fe20008000000 */
[----:B------:R-:W-:-:S05]  /*22a0*/  UMOV UR20, UR42 ;  /* 0x0000002a00147c82 */ /* 0x000fca0008000000 */
.L_x_32:
[----:B------:R-:W-:Y:S01]  /*22b0*/  ULEA UR33, UR20, UR26, 0x3 ;  /* 0x0000001a14217291 */ /* 0x000fe2000f8e18ff */
[----:B--2---:R-:W-:Y:S01]  /*22c0*/  @!P3 MOV R2, 0x1000 ;  /* 0x000010000002b802 */ /* 0x004fe20000000f00 */
[----:B--2-4-:R-:W-:Y:S10]  /*22d0*/  @P0 BRA `(.L_x_27) ;  /* 0x00000000000c0947 */ /* 0x014ff40003800000 */
[----:B------:R-:W-:-:S04]  /*22e0*/  SHF.L.U32 R3, R12, 0x1f, RZ ;  /* 0x0000001f0c037819 */ /* 0x000fc800000006ff */
[----:B------:R-:W2:Y:S02]  /*22f0*/  SYNCS.PHASECHK.TRANS64.TRYWAIT P0, [UR33+0x1b0], R3 ;  /* 0x0001b003ff0075a7 */ /* 0x000ea40008001121 */
[----:B--2---:R-:W-:Y:S05]  /*2300*/  @!P0 BRA `(.L_x_28) ;  /* 0x00000068000c8947 */ /* 0x004fea0003800000 */
.L_x_27:
[----:B------:R2:W-:Y:S01]  /*2310*/  @!P3 SYNCS.ARRIVE.TRANS64 RZ, [UR33], R2 ;  /* 0x00000002ffffb9a7 */ /* 0x0005e20008000021 */
[----:B------:R-:W-:-:S04]  /*2320*/  ULOP3.LUT UR5, UR39, 0x2, URZ, 0xfc, !UPT ;  /* 0x0000000227057892 */ /* 0x000fc8000f8efcff */
[----:B------:R-:W-:-:S09]  /*2330*/  UISETP.NE.AND UP0, UPT, UR5, 0x2, UPT ;  /* 0x000000020500788c */ /* 0x000fd2000bf05270 */
[----:B------:R-:W-:Y:S05]  /*2340*/  BRA.U UP0, `(.L_x_29) ;  /* 0x0000000100047547 */ /* 0x000fea000b800000 */
[----:B------:R-:W-:Y:S05]  /*2350*/  BPT.TRAP 0x1 ;  /* 0x000000040000795c */ /* 0x000fea0000300000 */
.L_x_29:
[----:B------:R-:W-:Y:S04]  /*2360*/  BSSY.RECONVERGENT B0, `(.L_x_30) ;  /* 0x0000003000007945 */ /* 0x000fe80003800200 */
[----:B------:R-:W-:Y:S05]  /*2370*/  @P2 BRA `(.L_x_31) ;  /* 0x0000000000042947 */ /* 0x000fea0003800000 */
[----:B------:R-:W-:Y:S05]  /*2380*/  BPT.TRAP 0x1 ;  /* 0x000000040000795c */ /* 0x000fea0000300000 */
.L_x_31:
[----:B------:R-:W-:Y:S05]  /*2390*/  BSYNC.RECONVERGENT B0 ;  /* 0x0000000000007941 */ /* 0x000fea0003800200 */
.L_x_30:
[----:B------:R-:W-:Y:S02]  /*23a0*/  UIADD3 UR42, UPT, UPT, UR20, 0x1, URZ ;  /* 0x00000001142a7890 */ /* 0x000fe4000fffe0ff */
[----:B------:R-:W-:Y:S02]  /*23b0*/  USHF.L.U32 UR8, UR20, 0xb, URZ ;  /* 0x0000000b14087899 */ /* 0x000fe400080006ff */
[----:B------:R-:W-:Y:S02]  /*23c0*/  UISETP.NE.AND UP0, UPT, UR42, 0x36, UPT ;  /* 0x000000362a00788c */ /* 0x000fe4000bf05270 */
[----:B------:R-:W-:Y:S02]  /*23d0*/  UIADD3 UR44, UP1, UPT, UR30, 0x80, URZ ;  /* 0x000000801e2c7890 */ /* 0x000fe4000ff3e0ff */
[----:B------:R-:W-:Y:S02]  /*23e0*/  USEL UR6, URZ, 0x1, UP0 ;  /* 0x00000001ff067887 */ /* 0x000fe40008000000 */
[----:B------:R-:W-:-:S02]  /*23f0*/  USEL UR42, UR42, URZ, UP0 ;  /* 0x000000ff2a2a7287 */ /* 0x000fc40008000000 */
[----:B------:R-:W-:Y:S02]  /*2400*/  ULOP3.LUT UR32, UR21, UR8, URZ, 0xfc, !UPT ;  /* 0x0000000815207292 */ /* 0x000fe4000f8efcff */
[----:B------:R-:W-:Y:S01]  /*2410*/  ULEA UR5, UR42, UR26, 0x3 ;  /* 0x0000001a2a057291 */ /* 0x000fe2000f8e18ff */
[----:B------:R-:W-:Y:S01]  /*2420*/  LOP3.LUT R12, R12, UR6, RZ, 0x3c, !PT ;  /* 0x000000060c0c7c12 */ /* 0x000fe2000f8e3cff */
[----:B------:R-:W-:Y:S02]  /*2430*/  UIADD3 UR18, UP0, UPT, UR30, 0x180, URZ ;  /* 0x000001801e127890 */ /* 0x000fe4000ff1e0ff */
[----:B------:R-:W-:Y:S01]  /*2440*/  ULOP3.LUT UR8, UR15, UR8, URZ, 0xfc, !UPT ;  /* 0x000000080f087292 */ /* 0x000fe2000f8efcff */
[----:B-1----:R-:W-:Y:S01]  /*2450*/  SHF.L.U32 R0, R12, 0x1f, RZ ;  /* 0x0000001f0c007819 */ /* 0x002fe200000006ff */
[----:B------:R-:W-:Y:S02]  /*2460*/  USHF.L.U32 UR34, UR4, 0x5, URZ ;  /* 0x0000000504227899 */ /* 0x000fe400080006ff */
[----:B------:R-:W-:Y:S01]  /*2470*/  UIADD3.X UR45, UPT, UPT, URZ, UR31, URZ, UP1, !UPT ;  /* 0x0000001fff2d7290 */ /* 0x000fe20008ffe4ff */
[----:B------:R3:W4:Y:S01]  /*2480*/  SYNCS.PHASECHK.TRANS64.TRYWAIT P0, [UR5+0x1b0], R0 ;  /* 0x0001b000ff0075a7 */ /* 0x0007220008001105 */
[----:B------:R-:W-:-:S02]  /*2490*/  UIADD3 UR32, UPT, UPT, UR26, 0x2800, UR32 ;  /* 0x000028001a207890 */ /* 0x000fc4000fffe020 */
[----:B------:R-:W-:Y:S02]  /*24a0*/  UPRMT UR7, URZ, 0x5410, UR14 ;  /* 0x00005410ff077896 */ /* 0x000fe4000800000e */
[----:B------:R-:W-:Y:S02]  /*24b0*/  UIADD3 UR8, UPT, UPT, UR26, 0x1d800, UR8 ;  /* 0x0001d8001a087890 */ /* 0x000fe4000fffe008 */
[----:B------:R-:W-:Y:S02]  /*24c0*/  UIADD3.X UR19, UPT, UPT, URZ, UR31, URZ, UP0, !UPT ;  /* 0x0000001fff137290 */ /* 0x000fe400087fe4ff */
[----:B------:R-:W-:Y:S01]  /*24d0*/  UPRMT UR5, URZ, 0x5410, UR13 ;  /* 0x00005410ff057896 */ /* 0x000fe2000800000d */
[----:B------:R-:W-:Y:S01]  /*24e0*/  UMOV UR16, 0x0 ;  /* 0x0000000000107882 */ /* 0x000fe20000000000 */
[----:B------:R-:W-:Y:S01]  /*24f0*/  UMOV UR17, 0x10000000 ;  /* 0x1000000000117882 */ /* 0x000fe20000000000 */
[----:B------:R-:W-:Y:S01]  /*2500*/  UMOV UR12, UR36 ;  /* 0x00000024000c7c82 */ /* 0x000fe20008000000 */
[----:B------:R-:W-:Y:S01]  /*2510*/  UMOV UR9, UR33 ;  /* 0x0000002100097c82 */ /* 0x000fe20008000000 */
[----:B------:R-:W-:Y:S01]  /*2520*/  UMOV UR10, UR34 ;  /* 0x00000022000a7c82 */ /* 0x000fe20008000000 */
[----:B------:R3:W-:Y:S01]  /*2530*/  UTMALDG.3D.MULTICAST [UR32], [UR44], UR7, desc[UR16] ;  /* 0x000010202c0073b4 */ /* 0x0007e20008011807 */
[----:B------:R-:W-:Y:S01]  /*2540*/  UIADD3 UR4, UPT, UPT, UR4, 0x1, URZ ;  /* 0x0000000104047890 */ /* 0x000fe2000fffe0ff */
[----:B------:R-:W-:Y:S01]  /*2550*/  UMOV UR6, UR38 ;  /* 0x0000002600067c82 */ /* 0x000fe20008000000 */
[----:B------:R-:W-:-:S02]  /*2560*/  UMOV UR20, UR42 ;  /* 0x0000002a00147c82 */ /* 0x000fc40008000000 */
[----:B------:R-:W-:Y:S01]  /*2570*/  UISETP.NE.AND UP0, UPT, UR4, UR38, UPT ;  /* 0x000000260400728c */ /* 0x000fe2000bf05270 */
[----:B------:R3:W-:Y:S08]  /*2580*/  UTMALDG.3D.MULTICAST [UR8], [UR18], UR5, desc[UR16] ;  /* 0x00001008120073b4 */ /* 0x0007f00008011805 */
[----:B---3--:R-:W-:Y:S05]  /*2590*/  BRA.U UP0, `(.L_x_32) ;  /* 0xfffffffd00447547 */ /* 0x008fea000b83ffff */
.L_x_26:
[----:B------:R-:W-:Y:S01]  /*25a0*/  ULEA UR4, UR42, UR26, 0x3 ;  /* 0x0000001a2a047291 */ /* 0x000fe2000f8e18ff */
[----:B-1----:R-:W-:Y:S01]  /*25b0*/  SHF.L.U32 R0, R12, 0x1f, RZ ;  /* 0x0000001f0c007819 */ /* 0x002fe200000006ff */
[----:B------:R-:W-:Y:S01]  /*25c0*/  @!P1 SYNCS.ARRIVE.TRANS64.A1T0 RZ, [UR26+0x378], RZ ;  /* 0x000378ffffff99a7 */ /* 0x000fe2000810001a */
[----:B------:R-:W-:-:S06]  /*25d0*/  UISETP.GT.AND UP0, UPT, UR29, UR28, UPT ;  /* 0x0000001c1d00728c */ /* 0x000fcc000bf04270 */
[----:B--2-4-:R1:W2:Y:S03]  /*25e0*/  SYNCS.PHASECHK.TRANS64.TRYWAIT P0, [UR4+0x1b0], R0 ;  /* 0x0001b000ff0075a7 */ /* 0x0142a60008001104 */
[----:B------:R-:W-:Y:S05]  /*25f0*/  BRA.U !UP0, `(.L_x_33) ;  /* 0x0000000108c87547 */ /* 0x000fea000b800000 */
[----:B------:R-:W-:Y:S01]  /*2600*/  UIADD3 UR5, UPT, UPT, UR43, UR6, URZ ;  /* 0x000000062b057290 */ /* 0x000fe2000fffe0ff */
[----:B------:R-:W-:-:S11]  /*2610*/  UMOV UR34, UR42 ;  /* 0x0000002a00227c82 */ /* 0x000fd60008000000 */
.L_x_39:
[----:B------:R-:W-:Y:S01]  /*2620*/  ULEA UR17, UR34, UR26, 0x3 ;  /* 0x0000001a22117291 */ /* 0x000fe2000f8e18ff */
[----:B--2---:R-:W-:Y:S01]  /*2630*/  @!P3 MOV R2, 0x1000 ;  /* 0x000010000002b802 */ /* 0x004fe20000000f00 */
[----:B--2-4-:R-:W-:Y:S10]  /*2640*/  @P0 BRA `(.L_x_34) ;  /* 0x00000000000c0947 */ /* 0x014ff40003800000 */
[----:B------:R-:W-:-:S04]  /*2650*/  SHF.L.U32 R3, R12, 0x1f, RZ ;  /* 0x0000001f0c037819 */ /* 0x000fc800000006ff */
[----:B------:R-:W2:Y:S02]  /*2660*/  SYNCS.PHASECHK.TRANS64.TRYWAIT P0, [UR17+0x1b0], R3 ;  /* 0x0001b003ff0075a7 */ /* 0x000ea40008001111 */
[----:B--2---:R-:W-:Y:S05]  /*2670*/  @!P0 BRA `(.L_x_35) ;  /* 0x0000006400488947 */ /* 0x004fea0003800000 */
.L_x_34:
[----:B------:R2:W-:Y:S01]  /*2680*/  @!P3 SYNCS.ARRIVE.TRANS64 RZ, [UR17], R2 ;  /* 0x00000002ffffb9a7 */ /* 0x0005e20008000011 */
[----:B------:R-:W-:-:S04]  /*2690*/  ULOP3.LUT UR4, UR39, 0x2, URZ, 0xfc, !UPT ;  /* 0x0000000227047892 */ /* 0x000fc8000f8efcff */
[----:B------:R-:W-:-:S09]  /*26a0*/  UISETP.NE.AND UP0, UPT, UR4, 0x2, UPT ;  /* 0x000000020400788c */ /* 0x000fd2000bf05270 */
[----:B------:R-:W-:Y:S05]  /*26b0*/  BRA.U UP0, `(.L_x_36) ;  /* 0x0000000100047547 */ /* 0x000fea000b800000 */
[----:B------:R-:W-:Y:S05]  /*26c0*/  BPT.TRAP 0x1 ;  /* 0x000000040000795c */ /* 0x000fea0000300000 */
.L_x_36:
[----:B------:R-:W-:Y:S04]  /*26d0*/  BSSY.RECONVERGENT B0, `(.L_x_37) ;  /* 0x0000003000007945 */ /* 0x000fe80003800200 */
[----:B------:R-:W-:Y:S05]  /*26e0*/  @P2 BRA `(.L_x_38) ;  /* 0x0000000000042947 */ /* 0x000fea0003800000 */
[----:B------:R-:W-:Y:S05]  /*26f0*/  BPT.TRAP 0x1 ;  /* 0x000000040000795c */ /* 0x000fea0000300000 */
.L_x_38:
[----:B------:R-:W-:Y:S05]  /*2700*/  BSYNC.RECONVERGENT B0 ;  /* 0x0000000000007941 */ /* 0x000fea0003800200 */
.L_x_37:
        /* <DEDUP_REMOVED lines=13> */
[----:B------:R-:W-:Y:S01]  /*27e0*/  UIADD3 UR16, UPT, UPT, UR26, 0x2800, UR16 ;  /* 0x000028001a107890 */ /* 0x000fe2000fffe010 */
[----:B------:R3:W4:Y:S01]  /*27f0*/  SYNCS.PHASECHK.TRANS64.TRYWAIT P0, [UR4+0x1b0], R0 ;  /* 0x0001b000ff0075a7 */ /* 0x0007220008001104 */
[----:B------:R-:W-:-:S02]  /*2800*/  UIADD3.X UR47, UPT, UPT, URZ, UR31, URZ, UP1, !UPT ;  /* 0x0000001fff2f7290 */ /* 0x000fc40008ffe4ff */
[----:B------:R-:W-:Y:S02]  /*2810*/  UPRMT UR7, URZ, 0x5410, UR14 ;  /* 0x00005410ff077896 */ /* 0x000fe4000800000e */
[----:B------:R-:W-:Y:S02]  /*2820*/  UIADD3 UR8, UPT, UPT, UR26, 0x1d800, UR8 ;  /* 0x0001d8001a087890 */ /* 0x000fe4000fffe008 */
[----:B------:R-:W-:Y:S02]  /*2830*/  UPRMT UR4, URZ, 0x5410, UR13 ;  /* 0x00005410ff047896 */ /* 0x000fe4000800000d */
[----:B------:R-:W-:Y:S01]  /*2840*/  UIADD3.X UR45, UPT, UPT, URZ, UR31, URZ, UP0, !UPT ;  /* 0x0000001fff2d7290 */ /* 0x000fe200087fe4ff */
[----:B------:R-:W-:Y:S01]  /*2850*/  UMOV UR32, 0x0 ;  /* 0x0000000000207882 */ /* 0x000fe20000000000 */
[----:B------:R-:W-:Y:S01]  /*2860*/  UMOV UR33, 0x10000000 ;  /* 0x1000000000217882 */ /* 0x000fe20000000000 */
[----:B------:R-:W-:Y:S01]  /*2870*/  UMOV UR19, UR35 ;  /* 0x0000002300137c82 */ /* 0x000fe20008000000 */
[----:B------:R-:W-:Y:S01]  /*2880*/  UMOV UR20, UR36 ;  /* 0x0000002400147c82 */ /* 0x000fe20008000000 */
[----:B------:R-:W-:Y:S01]  /*2890*/  UMOV UR12, UR36 ;  /* 0x00000024000c7c82 */ /* 0x000fe20008000000 */
[----:B------:R-:W-:Y:S01]  /*28a0*/  UMOV UR9, UR17 ;  /* 0x0000001100097c82 */ /* 0x000fe20008000000 */
[----:B------:R-:W-:Y:S01]  /*28b0*/  UMOV UR10, UR18 ;  /* 0x00000012000a7c82 */ /* 0x000fe20008000000 */
[----:B------:R3:W-:Y:S01]  /*28c0*/  UTMALDG.3D.MULTICAST [UR16], [UR46], UR7, desc[UR32] ;  /* 0x000020102e0073b4 */ /* 0x0007e20008011807 */
[----:B------:R-:W-:Y:S01]  /*28d0*/  UIADD3 UR6, UPT, UPT, UR6, 0x1, URZ ;  /* 0x0000000106067890 */ /* 0x000fe2000fffe0ff */
[----:B------:R-:W-:-:S03]  /*28e0*/  UMOV UR34, UR42 ;  /* 0x0000002a00227c82 */ /* 0x000fc60008000000 */
[----:B------:R-:W-:Y:S01]  /*28f0*/  UISETP.NE.AND UP0, UPT, UR6, UR5, UPT ;  /* 0x000000050600728c */ /* 0x000fe2000bf05270 */
[----:B------:R3:W-:Y:S08]  /*2900*/  UTMALDG.3D.MULTICAST [UR8], [UR44], UR4, desc[UR32] ;  /* 0x000020082c0073b4 */ /* 0x0007f00008011804 */
[----:B---3--:R-:W-:Y:S05]  /*2910*/  BRA.U UP0, `(.L_x_39) ;  /* 0xfffffffd00407547 */ /* 0x008fea000b83ffff */
.L_x_33:
[C---:B------:R-:W-:Y:S01]  /*2920*/  LEA R3, R11.reuse, UR26, 0x3 ;  /* 0x0000001a0b037c11 */ /* 0x040fe2000f8e18ff */
[----:B------:R-:W-:Y:S01]  /*2930*/  NOP ;  /* 0x0000000000007918 */ /* 0x000fe20000000000 */
[----:B-1----:R-:W-:Y:S02]  /*2940*/  SHF.L.U32 R0, R10, 0x1f, RZ ;  /* 0x0000001f0a007819 */ /* 0x002fe400000006ff */
[----:B------:R-:W-:Y:S02]  /*2950*/  LEA R4, R11, UR26, 0x4 ;  /* 0x0000001a0b047c11 */ /* 0x000fe4000f8e20ff */
[----:B--2-4-:R-:W1:Y:S02]  /*2960*/  SYNCS.PHASECHK.TRANS64.TRYWAIT P0, [R3+URZ+0x380], R0 ;  /* 0x00038000030075a7 */ /* 0x014e6400080011ff */
[----:B-1----:R-:W-:Y:S05]  /*2970*/  @!P0 BRA `(.L_x_40) ;  /* 0x0000006000a08947 */ /* 0x002fea0003800000 */
.L_x_156:
[----:B------:R-:W2:Y:S01]  /*2980*/  LDS.128 R4, [R4+0x410] ;  /* 0x0004100004047984 */ /* 0x000ea20000000c00 */
[----:B------:R-:W-:Y:S01]  /*2990*/  UISETP.GE.AND UP0, UPT, UR37, 0x1, UPT ;  /* 0x000000012500788c */ /* 0x000fe2000bf06270 */
[----:B------:R-:W-:Y:S01]  /*29a0*/  @!PT LDS RZ, [RZ] ;  /* 0x00000000fffff984 */ /* 0x000fe20000000800 */
[----:B------:R-:W-:Y:S01]  /*29b0*/  @!PT LDS RZ, [RZ] ;  /* 0x00000000fffff984 */ /* 0x000fe20000000800 */
[----:B------:R-:W-:Y:S01]  /*29c0*/  @!PT LDS RZ, [RZ] ;  /* 0x00000000fffff984 */ /* 0x000fe20000000800 */
[----:B------:R-:W-:Y:S01]  /*29d0*/  @!PT LDS RZ, [RZ] ;  /* 0x00000000fffff984 */ /* 0x000fe20000000800 */
[----:B------:R3:W-:Y:S06]  /*29e0*/  MEMBAR.ALL.CTA ;  /* 0x0000000000007992 */ /* 0x0007ec0000008000 */
[----:B---3--:R-:W3:Y:S01]  /*29f0*/  FENCE.VIEW.ASYNC.S ;  /* 0x00000000000073c6 */ /* 0x008ee20000000000 */
[----:B--2---:R-:W-:-:S13]  /*2a00*/  LOP3.LUT P0, RZ, R6, 0x1, RZ, 0xc0, !PT ;  /* 0x0000000106ff7812 */ /* 0x004fda000780c0ff */
[----:B---3--:R-:W-:Y:S01]  /*2a10*/  VOTEU.ANY UP1, P0 ;  /* 0x0000000000ff7886 */ /* 0x008fe20000020100 */
[----:B------:R-:W-:-:S13]  /*2a20*/  PLOP3.LUT P0, PT, PT, PT, UP1, 0x80, 0x8 ;  /* 0x000000000008781c */ /* 0x000fda0003f0f018 */
[----:B-1----:R-:W-:Y:S02]  /*2a30*/  @P0 LOP3.LUT R0, R5, 0xffff, RZ, 0xc0, !PT ;  /* 0x0000ffff05000812 */ /* 0x002fe400078ec0ff */
[----:B------:R-:W-:Y:S02]  /*2a40*/  @P0 MOV R2, R4 ;  /* 0x0000000400020202 */ /* 0x000fe40000000f00 */
[----:B------:R-:W-:Y:S01]  /*2a50*/  @P0 R2UR UR5, R0 ;  /* 0x00000000000502ca */ /* 0x000fe200000e0000 */
[----:B------:R-:W-:Y:S01]  /*2a60*/  VIADD R0, R3, 0x390 ;  /* 0x0000039003007836 */ /* 0x000fe20000000000 */
[----:B------:R-:W-:Y:S02]  /*2a70*/  @P0 SHF.R.U32.HI R4, RZ, 0x10, R5 ;  /* 0x00000010ff040819 */ /* 0x000fe40000011605 */
[----:B------:R-:W-:Y:S02]  /*2a80*/  @P0 R2UR UR6, R2 ;  /* 0x00000000020602ca */ /* 0x000fe400000e0000 */
[----:B------:R-:W-:-:S02]  /*2a90*/  PRMT R0, RZ, 0x654, R0 ;  /* 0x00000654ff007816 */ /* 0x000fc40000000000 */
[----:B------:R-:W-:Y:S02]  /*2aa0*/  @P0 R2UR UR4, R4 ;  /* 0x00000000040402ca */ /* 0x000fe400000e0000 */
[----:B------:R1:W-:Y:S03]  /*2ab0*/  SYNCS.ARRIVE.TRANS64.RED.A1T0 RZ, [R0+URZ], RZ ;  /* 0x000000ff00ff79a7 */ /* 0x0003e600081004ff */
[----:B------:R-:W-:-:S04]  /*2ac0*/  @UP1 UMOV UR40, UR5 ;  /* 0x0000000500281c82 */ /* 0x000fc80008000000 */
[----:B------:R-:W-:-:S04]  /*2ad0*/  @UP1 UMOV UR41, UR6 ;  /* 0x0000000600291c82 */ /* 0x000fc80008000000 */
[----:B------:R-:W-:Y:S01]  /*2ae0*/  @UP1 UMOV UR36, UR4 ;  /* 0x0000000400241c82 */ /* 0x000fe20008000000 */
[----:B------:R-:W-:Y:S05]  /*2af0*/  BRA.U !UP0, `(.L_x_41) ;  /* 0x0000000108b87547 */ /* 0x000fea000b800000 */
[----:B------:R-:W2:Y:S01]  /*2b00*/  LDCU.128 UR4, c[0x0][0xb10] ;  /* 0x00016200ff0477ac */ /* 0x000ea20008000c00 */
[----:B------:R-:W3:Y:S01]  /*2b10*/  LDCU UR10, c[0x0][0xb20] ;  /* 0x00016400ff0a77ac */ /* 0x000ee20008000800 */
[----:B------:R-:W4:Y:S01]  /*2b20*/  LDCU UR11, c[0x0][0xb0c] ;  /* 0x00016180ff0b77ac */ /* 0x000f220008000800 */
[----:B------:R-:W1:Y:S01]  /*2b30*/  LDCU.64 UR8, c[0x0][0xb28] ;  /* 0x00016500ff0877ac */ /* 0x000e620008000a00 */
[----:B------:R-:W-:Y:S02]  /*2b40*/  UISETP.NE.AND UP3, UPT, UR37, 0x1, UPT ;  /* 0x000000012500788c */ /* 0x000fe4000bf65270 */
[----:B--2---:R-:W-:Y:S02]  /*2b50*/  UIMAD.WIDE.U32 UR32, UR23, UR7, URZ ;  /* 0x00000007172072a5 */ /* 0x004fe4000f8e00ff */
[----:B------:R-:W-:Y:S02]  /*2b60*/  UIMAD.WIDE.U32 UR16, UR40, UR7, URZ ;  /* 0x00000007281072a5 */ /* 0x000fe4000f8e00ff */
[----:B------:R-:W-:-:S02]  /*2b70*/  UIMAD.WIDE.U32 UR18, UR24, UR4, URZ ;  /* 0x00000004181272a5 */ /* 0x000fc4000f8e00ff */
[----:B------:R-:W-:Y:S01]  /*2b80*/  UISETP.NE.AND UP0, UPT, UR6, 0x1, UPT ;  /* 0x000000010600788c */ /* 0x000fe2000bf05270 */
[----:B------:R-:W-:Y:S01]  /*2b90*/  UMOV UR7, UR33 ;  /* 0x0000002100077c82 */ /* 0x000fe20008000000 */
[----:B----4-:R-:W-:Y:S02]  /*2ba0*/  UISETP.NE.AND UP2, UPT, UR11, 0x1, UPT ;  /* 0x000000010b00788c */ /* 0x010fe4000bf45270 */
[----:B---3--:R-:W-:Y:S02]  /*2bb0*/  USHF.R.U32.HI UR7, URZ, UR10, UR7 ;  /* 0x0000000aff077299 */ /* 0x008fe40008011607 */
[----:B------:R-:W-:Y:S02]  /*2bc0*/  USHF.R.U32.HI UR12, URZ, UR5, UR19 ;  /* 0x00000005ff0c7299 */ /* 0x000fe40008011613 */
[----:B------:R-:W-:Y:S02]  /*2bd0*/  USEL UR7, UR23, UR7, !UP0 ;  /* 0x0000000717077287 */ /* 0x000fe4000c000000 */
[----:B------:R-:W-:-:S02]  /*2be0*/  USEL UR12, UR24, UR12, !UP2 ;  /* 0x0000000c180c7287 */ /* 0x000fc4000d000000 */
[----:B-1----:R-:W-:Y:S02]  /*2bf0*/  UIMAD.WIDE.U32 UR32, UR7, UR8, URZ ;  /* 0x00000008072072a5 */ /* 0x002fe4000f8e00ff */
        /* <DEDUP_REMOVED lines=30> */
.L_x_41:
[----:B------:R-:W2:Y:S02]  /*2de0*/  LDCU UR4, c[0x0][0xb30] ;  /* 0x00016600ff0477ac */ /* 0x000ea40008000800 */
[----:B--2---:R-:W-:-:S09]  /*2df0*/  UISETP.NE.AND UP0, UPT, UR4, 0x1, UPT ;  /* 0x000000010400788c */ /* 0x004fd2000bf05270 */
[----:B------:R-:W-:Y:S05]  /*2e00*/  BRA.U UP0, `(.L_x_42) ;  /* 0x0000000100407547 */ /* 0x000fea000b800000 */
[----:B------:R-:W2:Y:S01]  /*2e10*/  LDCU.128 UR4, c[0x0][0xb10] ;  /* 0x00016200ff0477ac */ /* 0x000ea20008000c00 */
[----:B------:R-:W3:Y:S01]  /*2e20*/  LDCU UR9, c[0x0][0xb0c] ;  /* 0x00016180ff0977ac */ /* 0x000ee20008000800 */
[----:B------:R-:W4:Y:S01]  /*2e30*/  LDCU UR8, c[0x0][0xb20] ;  /* 0x00016400ff0877ac */ /* 0x000f220008000800 */
[----:B--2---:R-:W-:Y:S02]  /*2e40*/  UIMAD.WIDE.U32 UR16, UR41, UR4, URZ ;  /* 0x00000004291072a5 */ /* 0x004fe4000f8e00ff */
[----:B------:R-:W-:Y:S02]  /*2e50*/  UIMAD.WIDE.U32 UR10, UR40, UR7, URZ ;  /* 0x00000007280a72a5 */ /* 0x000fe4000f8e00ff */
[----:B---3--:R-:W-:Y:S02]  /*2e60*/  UISETP.NE.AND UP2, UPT, UR9, 0x1, UPT ;  /* 0x000000010900788c */ /* 0x008fe4000bf45270 */
[----:B------:R-:W-:Y:S01]  /*2e70*/  UISETP.NE.AND UP0, UPT, UR6, 0x1, UPT ;  /* 0x000000010600788c */ /* 0x000fe2000bf05270 */
[----:B------:R-:W-:Y:S01]  /*2e80*/  UMOV UR7, UR17 ;  /* 0x0000001100077c82 */ /* 0x000fe20008000000 */
[----:B----4-:R-:W-:-:S02]  /*2e90*/  USHF.R.U32.HI UR8, URZ, UR8, UR11 ;  /* 0x00000008ff087299 */ /* 0x010fc4000801160b */
[----:B------:R-:W-:Y:S02]  /*2ea0*/  USHF.R.U32.HI UR5, URZ, UR5, UR7 ;  /* 0x00000005ff057299 */ /* 0x000fe40008011607 */
[----:B------:R-:W-:Y:S02]  /*2eb0*/  USEL UR8, UR40, UR8, !UP0 ;  /* 0x0000000828087287 */ /* 0x000fe4000c000000 */
[----:B------:R-:W-:-:S04]  /*2ec0*/  USEL UR5, UR41, UR5, !UP2 ;  /* 0x0000000529057287 */ /* 0x000fc8000d000000 */
[----:B------:R-:W-:Y:S02]  /*2ed0*/  UIADD3 UR4, UPT, UPT, UR5, -UR8, URZ ;  /* 0x8000000805047290 */ /* 0x000fe4000fffe0ff */
[----:B------:R-:W-:Y:S02]  /*2ee0*/  UIADD3 UR5, UPT, UPT, -UR5, UR8, URZ ;  /* 0x0000000805057290 */ /* 0x000fe4000fffe1ff */
[----:B------:R-:W-:Y:S02]  /*2ef0*/  UIMAD UR40, UR4, UR6, UR40 ;  /* 0x00000006042872a4 */ /* 0x000fe4000f8e0228 */
[----:B------:R-:W-:-:S12]  /*2f00*/  UIMAD UR41, UR5, UR9, UR41 ;  /* 0x00000009052972a4 */ /* 0x000fd8000f8e0229 */
.L_x_42:
[----:B------:R-:W-:Y:S01]  /*2f10*/  VIADD R11, R11, 0x1 ;  /* 0x000000010b0b7836 */ /* 0x000fe20000000000 */
[----:B------:R-:W-:Y:S01]  /*2f20*/  PLOP3.LUT P1, PT, PT, PT, PT, 0x80, 0x8 ;  /* 0x000000000008781c */ /* 0x000fe20003f2f070 */
[----:B------:R-:W-:Y:S02]  /*2f30*/  UIADD3 UR50, UPT, UPT, UR41, UR49, URZ ;  /* 0x0000003129327290 */ /* 0x000fe4000fffe0ff */
[----:B------:R-:W-:Y:S01]  /*2f40*/  UIADD3 UR51, UPT, UPT, UR40, UR48, URZ ;  /* 0x0000003028337290 */ /* 0x000fe2000fffe0ff */
[----:B------:R-:W-:-:S04]  /*2f50*/  ISETP.NE.AND P0, PT, R11, 0x2, PT ;  /* 0x000000020b00780c */ /* 0x000fc80003f05270 */
[----:B-1----:R-:W-:Y:S02]  /*2f60*/  SEL R0, RZ, 0x1, P0 ;  /* 0x00000001ff007807 */ /* 0x002fe40000000000 */
[----:B------:R-:W-:Y:S02]  /*2f70*/  SEL R11, R11, RZ, P0 ;  /* 0x000000ff0b0b7207 */ /* 0x000fe40000000000 */
[----:B------:R-:W-:Y:S01]  /*2f80*/  LOP3.LUT R10, R10, R0, RZ, 0x3c, !PT ;  /* 0x000000000a0a7212 */ /* 0x000fe200078e3cff */
[----:B------:R-:W-:Y:S06]  /*2f90*/  BRA.U UP1, `(.L_x_43) ;  /* 0xfffffff101507547 */ /* 0x000fec000b83ffff */
[----:B------:R-:W-:Y:S01]  /*2fa0*/  UIADD3 UR26, UPT, UPT, UR26, 0x1b0, URZ ;  /* 0x000001b01a1a7890 */ /* 0x000fe2000fffe0ff */
[----:B------:R-:W-:-:S03]  /*2fb0*/  SHF.L.U32 R2, R12, 0x1f, RZ ;  /* 0x0000001f0c027819 */ /* 0x000fc600000006ff */
[----:B------:R-:W-:-:S09]  /*2fc0*/  ULEA UR4, UR42, UR26, 0x3 ;  /* 0x0000001a2a047291 */ /* 0x000fd2000f8e18ff */
[----:B------:R-:W1:Y:S02]  /*2fd0*/  SYNCS.PHASECHK.TRANS64.TRYWAIT P0, [UR4], R2 ;  /* 0x00000002ff0075a7 */ /* 0x000e640008001104 */
[----:B-1----:R-:W-:Y:S05]  /*2fe0*/  @!P0 BRA `(.L_x_44) ;  /* 0x0000005c00188947 */ /* 0x002fea0003800000 */
.L_x_158:
[----:B------:R-:W-:-:S04]  /*2ff0*/  UIADD3 UR5, UPT, UPT, UR42, 0x1, URZ ;  /* 0x000000012a057890 */ /* 0x000fc8000fffe0ff */
[----:B------:R-:W-:-:S04]  /*3000*/  UISETP.NE.AND UP0, UPT, UR5, 0x36, UPT ;  /* 0x000000360500788c */ /* 0x000fc8000bf05270 */
[----:B------:R-:W-:Y:S02]  /*3010*/  USEL UR6, URZ, 0x1, UP0 ;  /* 0x00000001ff067887 */ /* 0x000fe40008000000 */
[----:B------:R-:W-:-:S04]  /*3020*/  USEL UR5, UR5, URZ, UP0 ;  /* 0x000000ff05057287 */ /* 0x000fc80008000000 */
[----:B------:R-:W-:Y:S01]  /*3030*/  ULEA UR4, UR5, UR26, 0x3 ;  /* 0x0000001a05047291 */ /* 0x000fe2000f8e18ff */
[----:B-1----:R-:W-:-:S04]  /*3040*/  LOP3.LUT R2, R12, UR6, RZ, 0x3c, !PT ;  /* 0x000000060c027c12 */ /* 0x002fc8000f8e3cff */
[----:B------:R-:W-:-:S04]  /*3050*/  SHF.L.U32 R3, R2, 0x1f, RZ ;  /* 0x0000001f02037819 */ /* 0x000fc800000006ff */
[----:B------:R-:W1:Y:S02]  /*3060*/  SYNCS.PHASECHK.TRANS64.TRYWAIT P0, [UR4], R3 ;  /* 0x00000003ff0075a7 */ /* 0x000e640008001104 */
[----:B-1----:R-:W-:Y:S05]  /*3070*/  @!P0 BRA `(.L_x_45) ;  /* 0x0000005c000c8947 */ /* 0x002fea0003800000 */
.L_x_160:
[----:B------:R-:W-:-:S04]  /*3080*/  UIADD3 UR5, UPT, UPT, UR5, 0x1, URZ ;  /* 0x0000000105057890 */ /* 0x000fc8000fffe0ff */
[----:B------:R-:W-:-:S04]  /*3090*/  UISETP.NE.AND UP0, UPT, UR5, 0x36, UPT ;  /* 0x000000360500788c */ /* 0x000fc8000bf05270 */
[----:B------:R-:W-:Y:S02]  /*30a0*/  USEL UR6, URZ, 0x1, UP0 ;  /* 0x00000001ff067887 */ /* 0x000fe40008000000 */
[----:B------:R-:W-:-:S04]  /*30b0*/  USEL UR5, UR5, URZ, UP0 ;  /* 0x000000ff05057287 */ /* 0x000fc80008000000 */
[----:B------:R-:W-:Y:S01]  /*30c0*/  ULEA UR4, UR5, UR26, 0x3 ;  /* 0x0000001a05047291 */ /* 0x000fe2000f8e18ff */
[----:B------:R-:W-:-:S04]  /*30d0*/  LOP3.LUT R2, R2, UR6, RZ, 0x3c, !PT ;  /* 0x0000000602027c12 */ /* 0x000fc8000f8e3cff */
[----:B-1----:R-:W-:-:S04]  /*30e0*/  SHF.L.U32 R3, R2, 0x1f, RZ ;  /* 0x0000001f02037819 */ /* 0x002fc800000006ff */
[----:B------:R-:W1:Y:S02]  /*30f0*/  SYNCS.PHASECHK.TRANS64.TRYWAIT P0, [UR4], R3 ;  /* 0x00000003ff0075a7 */ /* 0x000e640008001104 */
[----:B-1----:R-:W-:Y:S05]  /*3100*/  @!P0 BRA `(.L_x_46) ;  /* 0x0000005c00008947 */ /* 0x002fea0003800000 */
.L_x_162:
        /* <DEDUP_REMOVED lines=9> */
.L_x_164:
        /* <DEDUP_REMOVED lines=9> */
.L_x_166:
        /* <DEDUP_REMOVED lines=9> */
.L_x_168:
        /* <DEDUP_REMOVED lines=9> */
.L_x_170:
        /* <DEDUP_REMOVED lines=9> */
.L_x_172:
        /* <DEDUP_REMOVED lines=9> */
.L_x_174:
        /* <DEDUP_REMOVED lines=9> */
.L_x_176:
        /* <DEDUP_REMOVED lines=9> */
.L_x_178:
        /* <DEDUP_REMOVED lines=9> */
.L_x_180:
        /* <DEDUP_REMOVED lines=9> */
.L_x_182:
        /* <DEDUP_REMOVED lines=9> */
.L_x_184:
        /* <DEDUP_REMOVED lines=9> */
.L_x_186:
        /* <DEDUP_REMOVED lines=9> */
.L_x_188:
        /* <DEDUP_REMOVED lines=9> */
.L_x_190:
        /* <DEDUP_REMOVED lines=9> */
.L_x_192:
        /* <DEDUP_REMOVED lines=9> */
.L_x_194:
        /* <DEDUP_REMOVED lines=9> */
.L_x_196:
        /* <DEDUP_REMOVED lines=9> */
.L_x_198:
        /* <DEDUP_REMOVED lines=9> */
.L_x_200:
        /* <DEDUP_REMOVED lines=9> */
.L_x_202:
        /* <DEDUP_REMOVED lines=9> */
.L_x_204:
        /* <DEDUP_REMOVED lines=9> */
.L_x_206:
        /* <DEDUP_REMOVED lines=9> */
.L_x_208:
        /* <DEDUP_REMOVED lines=9> */
.L_x_210:
        /* <DEDUP_REMOVED lines=9> */
.L_x_212:
        /* <DEDUP_REMOVED lines=9> */
.L_x_214:
        /* <DEDUP_REMOVED lines=9> */
.L_x_216:
        /* <DEDUP_REMOVED lines=9> */
.L_x_218:
        /* <DEDUP_REMOVED lines=9> */
.L_x_220:
        /* <DEDUP_REMOVED lines=9> */
.L_x_222:
        /* <DEDUP_REMOVED lines=9> */
.L_x_224:
        /* <DEDUP_REMOVED lines=9> */
.L_x_226:
        /* <DEDUP_REMOVED lines=9> */
.L_x_228:
        /* <DEDUP_REMOVED lines=9> */
.L_x_230:
        /* <DEDUP_REMOVED lines=9> */
.L_x_232:
        /* <DEDUP_REMOVED lines=9> */
.L_x_234:
        /* <DEDUP_REMOVED lines=9> */
.L_x_236:
        /* <DEDUP_REMOVED lines=9> */
.L_x_238:
        /* <DEDUP_REMOVED lines=9> */
.L_x_240:
        /* <DEDUP_REMOVED lines=9> */
.L_x_242:
        /* <DEDUP_REMOVED lines=9> */
.L_x_244:
        /* <DEDUP_REMOVED lines=9> */
.L_x_246:
        /* <DEDUP_REMOVED lines=9> */
.L_x_248:
        /* <DEDUP_REMOVED lines=9> */
.L_x_250:
        /* <DEDUP_REMOVED lines=9> */
.L_x_252:
        /* <DEDUP_REMOVED lines=9> */
.L_x_254:
        /* <DEDUP_REMOVED lines=9> */
.L_x_256:
        /* <DEDUP_REMOVED lines=9> */
.L_x_258:
        /* <DEDUP_REMOVED lines=9> */
.L_x_260:
        /* <DEDUP_REMOVED lines=9> */
.L_x_262:
[----:B------:R-:W-:-:S04]  /*4d30*/  UIADD3 UR5, UPT, UPT, UR5, 0x1, URZ ;  /* 0x0000000105057890 */ /* 0x000fc8000fffe0ff */
[----:B------:R-:W-:-:S04]  /*4d40*/  UISETP.NE.AND UP0, UPT, UR5, 0x36, UPT ;  /* 0x000000360500788c */ /* 0x000fc8000bf05270 */
[----:B------:R-:W-:Y:S02]  /*4d50*/  USEL UR4, URZ, 0x1, UP0 ;  /* 0x00000001ff047887 */ /* 0x000fe40008000000 */
[----:B------:R-:W-:-:S04]  /*4d60*/  USEL UR5, UR5, URZ, UP0 ;  /* 0x000000ff05057287 */ /* 0x000fc80008000000 */
[----:B------:R-:W-:Y:S01]  /*4d70*/  ULEA UR5, UR5, UR26, 0x3 ;  /* 0x0000001a05057291 */ /* 0x000fe2000f8e18ff */
[----:B------:R-:W-:-:S04]  /*4d80*/  LOP3.LUT R2, R2, UR4, RZ, 0x3c, !PT ;  /* 0x0000000402027c12 */ /* 0x000fc8000f8e3cff */
[----:B------:R-:W-:Y:S01]  /*4d90*/  SHF.L.U32 R2, R2, 0x1f, RZ ;  /* 0x0000001f02027819 */ /* 0x000fe200000006ff */
[----:B-1----:R-:W-:-:S07]  /*4da0*/  IMAD.U32 R0, RZ, RZ, UR5 ;  /* 0x00000005ff007e24 */ /* 0x002fce000f8e00ff */
.L_x_97:
[----:B-1----:R1:W2:Y:S02]  /*4db0*/  SYNCS.PHASECHK.TRANS64.TRYWAIT P0, [R0+URZ], R2 ;  /* 0x00000002000075a7 */ /* 0x0022a400080011ff */
[----:B--2---:R-:W-:Y:S05]  /*4dc0*/  @!P0 NANOSLEEP.SYNCS 0x989680 ;  /* 0x009896800000895d */ /* 0x004fea0003900000 */
[----:B------:R-:W2:Y:S02]  /*4dd0*/  @!P0 SYNCS.PHASECHK.TRANS64 P0, [R0+URZ], R2 ;  /* 0x00000002000085a7 */ /* 0x000ea400080010ff */
[----:B--2---:R-:W-:Y:S05]  /*4de0*/  @P0 EXIT ;  /* 0x000000000000094d */ /* 0x004fea0003800000 */
[----:B------:R-:W-:Y:S05]  /*4df0*/  BRA `(.L_x_97) ;  /* 0xfffffffc00ec7947 */ /* 0x000fea000383ffff */
.L_x_23:
[----:B------:R-:W-:-:S04]  /*4e00*/  UISETP.NE.AND UP0, UPT, UR54, URZ, UPT ;  /* 0x000000ff3600728c */ /* 0x000fc8000bf05270 */
[----:B------:R-:W-:-:S09]  /*4e10*/  UISETP.NE.OR UP0, UPT, UR10, 0x1, UP0 ;  /* 0x000000010a00788c */ /* 0x000fd20008705670 */
[----:B------:R-:W-:Y:S05]  /*4e20*/  BRA.U UP0, `(.L_x_98) ;  /* 0x0000000500487547 */ /* 0x000fea000b800000 */
[----:B------:R-:W-:Y:S01]  /*4e30*/  ISETP.GE.U32.AND P2, PT, R0, 0x10, PT ;  /* 0x000000100000780c */ /* 0x000fe20003f46070 */
[----:B------:R-:W-:Y:S01]  /*4e40*/  IMAD.MOV.U32 R12, RZ, RZ, 0x1 ;  /* 0x00000001ff0c7424 */ /* 0x000fe200078e00ff */
[----:B------:R-:W-:Y:S02]  /*4e50*/  CS2R R10, SRZ ;  /* 0x00000000000a7805 */ /* 0x000fe4000001ff00 */
[----:B------:R-:W-:Y:S01]  /*4e60*/  CS2R R8, SRZ ;  /* 0x0000000000087805 */ /* 0x000fe2000001ff00 */
[----:B------:R-:W-:Y:S01]  /*4e70*/  UMOV UR4, 0x400 ;  /* 0x0000040000047882 */ /* 0x000fe20000000000 */
[----:B------:R-:W-:Y:S01]  /*4e80*/  UMOV UR6, URZ ;  /* 0x000000ff00067c82 */ /* 0x000fe20008000000 */
[----:B------:R-:W-:-:S12]  /*4e90*/  ULEA UR54, UR54, UR4, 0x18 ;  /* 0x0000000436367291 */ /* 0x000fd8000f8ec0ff */
.L_x_102:
[----:B------:R-:W-:Y:S02]  /*4ea0*/  LEA R2, R8, UR54, 0x3 ;  /* 0x0000003608027c11 */ /* 0x000fe4000f8e18ff */
[----:B------:R-:W-:-:S03]  /*4eb0*/  SHF.L.U32 R4, R9, 0x1f, RZ ;  /* 0x0000001f09047819 */ /* 0x000fc600000006ff */
[----:B------:R-:W-:Y:S01]  /*4ec0*/  VIADD R5, R2, 0x3f0 ;  /* 0x000003f002057836 */ /* 0x000fe20000000000 */
[----:B------:R-:W1:Y:S02]  /*4ed0*/  SYNCS.PHASECHK.TRANS64.TRYWAIT P0, [R2+URZ+0x3e0], R4 ;  /* 0x0003e004020075a7 */ /* 0x000e6400080011ff */
[----:B-1----:R-:W-:Y:S05]  /*4ee0*/  @!P0 BRA `(.L_x_99) ;  /* 0x0000005000508947 */ /* 0x002fea0003800000 */
.L_x_263:
[----:B------:R-:W-:Y:S01]  /*4ef0*/  ULEA UR5, UR6, UR54, 0x3 ;  /* 0x0000003606057291 */ /* 0x000fe2000f8e18ff */
[----:B-1----:R-:W-:Y:S01]  /*4f00*/  PRMT R2, RZ, 0x654, R5 ;  /* 0x00000654ff027816 */ /* 0x002fe20000000005 */
[----:B------:R-:W-:Y:S01]  /*4f10*/  @!P2 IMAD.MOV.U32 R4, RZ, RZ, 0x10 ;  /* 0x00000010ff04a424 */ /* 0x000fe200078e00ff */
[----:B------:R-:W-:Y:S01]  /*4f20*/  SHF.L.U32 R5, R12, 0x1f, RZ ;  /* 0x0000001f0c057819 */ /* 0x000fe200000006ff */
[----:B------:R-:W-:Y:S01]  /*4f30*/  UIADD3 UR4, UPT, UPT, UR5, 0x380, URZ ;  /* 0x0000038005047890 */ /* 0x000fe2000fffe0ff */
[----:B------:R1:W-:Y:S05]  /*4f40*/  SYNCS.ARRIVE.TRANS64.RED.A1T0 RZ, [R2+URZ], RZ ;  /* 0x000000ff02ff79a7 */ /* 0x0003ea00081004ff */
[----:B------:R-:W-:Y:S01]  /*4f50*/  IMAD.U32 R6, RZ, RZ, UR4 ;  /* 0x00000004ff067e24 */ /* 0x000fe2000f8e00ff */
[----:B------:R-:W2:Y:S04]  /*4f60*/  SYNCS.PHASECHK.TRANS64.TRYWAIT P0, [UR5+0x390], R5 ;  /* 0x00039005ff0075a7 */ /* 0x000ea80008001105 */
[----:B------:R-:W-:Y:S01]  /*4f70*/  PRMT R6, R0, 0x654, R6 ;  /* 0x0000065400067816 */ /* 0x000fe20000000006 */
[----:B-12---:R-:W-:Y:S06]  /*4f80*/  @!P0 BRA `(.L_x_100) ;  /* 0x00000050003c8947 */ /* 0x006fec0003800000 */
.L_x_265:
[----:B------:R-:W-:Y:S01]  /*4f90*/  ULEA UR4, UR6, UR54, 0x4 ;  /* 0x0000003606047291 */ /* 0x000fe2000f8e20ff */
[----:B------:R-:W-:Y:S01]  /*4fa0*/  SEL R3, R6, R3, !P2 ;  /* 0x0000000306037207 */ /* 0x000fe20005000000 */
[----:B------:R-:W-:Y:S01]  /*4fb0*/  UIADD3 UR5, UPT, UPT, UR5, 0x380, URZ ;  /* 0x0000038005057890 */ /* 0x000fe2000fffe0ff */
[----:B-1----:R-:W-:Y:S01]  /*4fc0*/  LEA R2, R11, UR54, 0x3 ;  /* 0x000000360b027c11 */ /* 0x002fe2000f8e18ff */
[----:B------:R-:W-:Y:S01]  /*4fd0*/  UIADD3 UR4, UPT, UPT, UR4, 0x410, URZ ;  /* 0x0000041004047890 */ /* 0x000fe2000fffe0ff */
[----:B------:R1:W-:Y:S01]  /*4fe0*/  @!P2 SYNCS.ARRIVE.TRANS64.RED RZ, [R3+URZ], R4 ;  /* 0x0000000403ffa9a7 */ /* 0x0003e200080004ff */
[----:B------:R-:W-:Y:S01]  /*4ff0*/  UIADD3 UR6, UPT, UPT, UR6, 0x1, URZ ;  /* 0x0000000106067890 */ /* 0x000fe2000fffe0ff */
[----:B------:R-:W-:-:S03]  /*5000*/  VIADD R8, R8, 0x1 ;  /* 0x0000000108087836 */ /* 0x000fc60000000000 */
[----:B------:R-:W-:Y:S02]  /*5010*/  UISETP.NE.AND UP0, UPT, UR6, 0x2, UPT ;  /* 0x000000020600788c */ /* 0x000fe4000bf05270 */
[----:B------:R-:W-:Y:S01]  /*5020*/  ISETP.NE.AND P0, PT, R8, 0x2, PT ;  /* 0x000000020800780c */ /* 0x000fe20003f05270 */
[----:B------:R-:W-:Y:S06]  /*5030*/  UGETNEXTWORKID.BROADCAST [UR4], [UR5] ;  /* 0x00000000040073ca */ /* 0x000fec0008000100 */
[----:B------:R-:W-:Y:S02]  /*5040*/  USEL UR4, URZ, 0x1, UP0 ;  /* 0x00000001ff047887 */ /* 0x000fe40008000000 */
[----:B------:R-:W-:-:S04]  /*5050*/  USEL UR6, UR6, URZ, UP0 ;  /* 0x000000ff06067287 */ /* 0x000fc80008000000 */
[----:B------:R-:W-:Y:S02]  /*5060*/  LOP3.LUT R12, R12, UR4, RZ, 0x3c, !PT ;  /* 0x000000040c0c7c12 */ /* 0x000fe4000f8e3cff */
[----:B-1----:R-:W-:-:S04]  /*5070*/  SHF.L.U32 R4, R10, 0x1f, RZ ;  /* 0x0000001f0a047819 */ /* 0x002fc800000006ff */
[----:B------:R-:W1:Y:S02]  /*5080*/  SYNCS.PHASECHK.TRANS64.TRYWAIT P1, [R2+URZ+0x380], R4 ;  /* 0x00038004020075a7 */ /* 0x000e6400080211ff */
[----:B-1----:R-:W-:Y:S05]  /*5090*/  @!P1 BRA `(.L_x_101) ;  /* 0x0000005000109947 */ /* 0x002fea0003800000 */
.L_x_266:
[C---:B-1----:R-:W-:Y:S01]  /*50a0*/  LEA R4, R11.reuse, UR54, 0x4 ;  /* 0x000000360b047c11 */ /* 0x042fe2000f8e20ff */
[----:B------:R-:W-:Y:S01]  /*50b0*/  VIADD R2, R2, 0x390 ;  /* 0x0000039002027836 */ /* 0x000fe20000000000 */
[----:B------:R-:W-:Y:S01]  /*50c0*/  SEL R8, R8, RZ, P0 ;  /* 0x000000ff08087207 */ /* 0x000fe20000000000 */
[----:B------:R-:W-:-:S03]  /*50d0*/  VIADD R11, R11, 0x1 ;  /* 0x000000010b0b7836 */ /* 0x000fc60000000000 */
[----:B------:R-:W1:Y:S01]  /*50e0*/  LDS.128 R4, [R4+0x410] ;  /* 0x0004100004047984 */ /* 0x000e620000000c00 */
[----:B------:R-:W-:Y:S02]  /*50f0*/  PRMT R2, RZ, 0x654, R2 ;  /* 0x00000654ff027816 */ /* 0x000fe40000000002 */
[C---:B------:R-:W-:Y:S01]  /*5100*/  ISETP.NE.AND P1, PT, R11.reuse, 0x2, PT ;  /* 0x000000020b00780c */ /* 0x040fe20003f25270 */
[----:B------:R-:W-:Y:S01]  /*5110*/  @!PT LDS RZ, [RZ] ;  /* 0x00000000fffff984 */ /* 0x000fe20000000800 */
[----:B------:R-:W-:Y:S01]  /*5120*/  @!PT LDS RZ, [RZ] ;  /* 0x00000000fffff984 */ /* 0x000fe20000000800 */
[----:B------:R-:W-:Y:S01]  /*5130*/  @!PT LDS RZ, [RZ] ;  /* 0x00000000fffff984 */ /* 0x000fe20000000800 */
[----:B------:R-:W-:Y:S01]  /*5140*/  @!PT LDS RZ, [RZ] ;  /* 0x00000000fffff984 */ /* 0x000fe20000000800 */
[----:B------:R2:W-:Y:S06]  /*5150*/  MEMBAR.ALL.CTA ;  /* 0x0000000000007992 */ /* 0x0005ec0000008000 */
[----:B--2---:R-:W2:Y:S01]  /*5160*/  FENCE.VIEW.ASYNC.S ;  /* 0x00000000000073c6 */ /* 0x004ea20000000000 */
[----:B------:R-:W-:Y:S01]  /*5170*/  SEL R11, R11, RZ, P1 ;  /* 0x000000ff0b0b7207 */ /* 0x000fe20000800000 */
[----:B--2---:R2:W-:Y:S01]  /*5180*/  SYNCS.ARRIVE.TRANS64.RED.A1T0 RZ, [R2+URZ], RZ ;  /* 0x000000ff02ff79a7 */ /* 0x0045e200081004ff */
[----:B-1----:R-:W-:-:S02]  /*5190*/  LOP3.LUT P3, RZ, R6, 0x1, RZ, 0xc0, !PT ;  /* 0x0000000106ff7812 */ /* 0x002fc4000786c0ff */
[----:B------:R-:W-:-:S04]  /*51a0*/  SEL R4, RZ, 0x1, P1 ;  /* 0x00000001ff047807 */ /* 0x000fc80000800000 */
[----:B------:R-:W-:Y:S02]  /*51b0*/  LOP3.LUT R10, R10, R4, RZ, 0x3c, !PT ;  /* 0x000000040a0a7212 */ /* 0x000fe400078e3cff */
[----:B--2---:R-:W-:-:S04]  /*51c0*/  SEL R2, RZ, 0x1, P0 ;  /* 0x00000001ff027807 */ /* 0x004fc80000000000 */
[----:B------:R-:W-:Y:S01]  /*51d0*/  LOP3.LUT R9, R9, R2, RZ, 0x3c, !PT ;  /* 0x0000000209097212 */ /* 0x000fe200078e3cff */
[----:B------:R-:W-:Y:S06]  /*51e0*/  @P3 BRA `(.L_x_102) ;  /* 0xfffffffc002c3947 */ /* 0x000fec000383ffff */
[----:B------:R-:W-:Y:S01]  /*51f0*/  ULEA UR5, UR6, UR54, 0x3 ;  /* 0x0000003606057291 */ /* 0x000fe2000f8e18ff */
[----:B------:R-:W-:-:S08]  /*5200*/  SHF.L.U32 R2, R12, 0x1f, RZ ;  /* 0x0000001f0c027819 */ /* 0x000fd000000006ff */
[----:B------:R-:W1:Y:S02]  /*5210*/  SYNCS.PHASECHK.TRANS64 P0, [UR5+0x390], R2 ;  /* 0x00039002ff0075a7 */ /* 0x000e640008001005 */
[----:B-1----:R-:W-:Y:S05]  /*5220*/  @P0 BRA `(.L_x_103) ;  /* 0x0000000000080947 */ /* 0x002fea0003800000 */
[----:B------:R-:W1:Y:S02]  /*5230*/  SYNCS.PHASECHK.TRANS64.TRYWAIT P0, [UR5+0x390], R2 ;  /* 0x00039002ff0075a7 */ /* 0x000e640008001105 */
[----:B-1----:R-:W-:Y:S05]  /*5240*/  @!P0 BRA `(.L_x_104) ;  /* 0x0000004c00b88947 */ /* 0x002fea0003800000 */
.L_x_103:
[----:B------:R-:W-:-:S04]  /*5250*/  UIADD3 UR4, UPT, UPT, UR6, 0x1, URZ ;  /* 0x0000000106047890 */ /* 0x000fc8000fffe0ff */
[----:B------:R-:W-:-:S04]  /*5260*/  UISETP.NE.AND UP0, UPT, UR4, 0x2, UPT ;  /* 0x000000020400788c */ /* 0x000fc8000bf05270 */
[----:B------:R-:W-:Y:S02]  /*5270*/  USEL UR7, URZ, 0x1, UP0 ;  /* 0x00000001ff077887 */ /* 0x000fe40008000000 */
[----:B------:R-:W-:-:S04]  /*5280*/  USEL UR4, UR4, URZ, UP0 ;  /* 0x000000ff04047287 */ /* 0x000fc80008000000 */
[----:B------:R-:W-:Y:S01]  /*5290*/  ULEA UR4, UR4, UR54, 0x3 ;  /* 0x0000003604047291 */ /* 0x000fe2000f8e18ff */
[----:B-1----:R-:W-:-:S04]  /*52a0*/  LOP3.LUT R2, R12, UR7, RZ, 0x3c, !PT ;  /* 0x000000070c027c12 */ /* 0x002fc8000f8e3cff */
[----:B------:R-:W-:-:S04]  /*52b0*/  SHF.L.U32 R0, R2, 0x1f, RZ ;  /* 0x0000001f02007819 */ /* 0x000fc800000006ff */
[----:B------:R-:W1:Y:S02]  /*52c0*/  SYNCS.PHASECHK.TRANS64 P0, [UR4+0x390], R0 ;  /* 0x00039000ff0075a7 */ /* 0x000e640008001004 */
[----:B-1----:R-:W-:Y:S05]  /*52d0*/  @P0 EXIT ;  /* 0x000000000000094d */ /* 0x002fea0003800000 */
[----:B------:R-:W-:Y:S02]  /*52e0*/  SHF.L.U32 R2, R2, 0x1f, RZ ;  /* 0x0000001f02027819 */ /* 0x000fe400000006ff */
[----:B------:R-:W-:-:S07]  /*52f0*/  MOV R0, UR4 ;  /* 0x0000000400007c02 */ /* 0x000fce0008000f00 */
.L_x_105:
[----:B-1----:R1:W2:Y:S02]  /*5300*/  SYNCS.PHASECHK.TRANS64.TRYWAIT P0, [R0+URZ+0x390], R2 ;  /* 0x00039002000075a7 */ /* 0x0022a400080011ff */
[----:B--2---:R-:W-:Y:S05]  /*5310*/  @!P0 NANOSLEEP.SYNCS 0x989680 ;  /* 0x009896800000895d */ /* 0x004fea0003900000 */
[----:B------:R-:W2:Y:S02]  /*5320*/  @!P0 SYNCS.PHASECHK.TRANS64 P0, [R0+URZ+0x390], R2 ;  /* 0x00039002000085a7 */ /* 0x000ea400080010ff */
[----:B--2---:R-:W-:Y:S05]  /*5330*/  @P0 EXIT ;  /* 0x000000000000094d */ /* 0x004fea0003800000 */
[----:B------:R-:W-:Y:S05]  /*5340*/  BRA `(.L_x_105) ;  /* 0xfffffffc00ec7947 */ /* 0x000fea000383ffff */
.L_x_98:
[----:B------:R-:W-:Y:S05]  /*5350*/  BRA.U UP4, `(.L_x_106) ;  /* 0x0000000d04807547 */ /* 0x000fea000b800000 */
[----:B------:R-:W-:Y:S01]  /*5360*/  UMOV UR4, 0x40 ;  /* 0x0000004000047882 */ /* 0x000fe20000000000 */
[----:B------:R-:W-:Y:S01]  /*5370*/  NOP ;  /* 0x0000000000007918 */ /* 0x000fe20000000000 */
[----:B------:R-:W-:Y:S01]  /*5380*/  ULEA UR4, UR54, UR4, 0x18 ;  /* 0x0000000436047291 */ /* 0x000fe2000f8ec0ff */
[----:B------:R-:W-:Y:S02]  /*5390*/  UMOV UR5, 0x400 ;  /* 0x0000040000057882 */ /* 0x000fe40000000000 */
[----:B------:R-:W-:-:S06]  /*53a0*/  ULEA UR54, UR54, UR5, 0x18 ;  /* 0x0000000536367291 */ /* 0x000fcc000f8ec0ff */
[----:B------:R-:W1:Y:S02]  /*53b0*/  LDS.U8 R0, [UR4+0x1c] ;  /* 0x00001c04ff007984 */ /* 0x000e640008000000 */
[----:B-1----:R-:W-:-:S13]  /*53c0*/  ISETP.NE.AND P0, PT, R0, RZ, PT ;  /* 0x000000ff0000720c */ /* 0x002fda0003f05270 */
[----:B------:R-:W-:Y:S05]  /*53d0*/  @P0 BRA `(.L_x_107) ;  /* 0x0000000000580947 */ /* 0x000fea0003800000 */
[----:B------:R-:W-:-:S13]  /*53e0*/  ELECT P0, URZ, PT ;  /* 0x0000000000ff782f */ /* 0x000fda0003800000 */
[----:B------:R-:W-:Y:S05]  /*53f0*/  @!P0 BRA `(.L_x_108) ;  /* 0x0000000000608947 */ /* 0x000fea0003800000 */
[----:B------:R-:W-:Y:S01]  /*5400*/  UMOV UR5, 0x10 ;  /* 0x0000001000057882 */ /* 0x000fe20000000000 */
[----:B------:R-:W-:Y:S01]  /*5410*/  HFMA2 R0, -RZ, RZ, 0, 5.9604644775390625e-08 ;  /* 0x00000001ff007431 */ /* 0x000fe200000001ff */
[----:B------:R-:W-:-:S03]  /*5420*/  MOV R3, 0xffff ;  /* 0x0000ffff00037802 */ /* 0x000fc60000000f00 */
[----:B------:R-:W-:Y:S04]  /*5430*/  DEPBAR.LE SB1, 0x36 ;  /* 0x00009d800000791a */ /* 0x000fe80000000000 */
[----:B------:R-:W1:Y:S02]  /*5440*/  UTCATOMSWS.FIND_AND_SET.ALIGN UP0, UR5, UR5 ;  /* 0x00000005000575e3 */ /* 0x000e640008000800 */
[----:B-1----:R-:W-:Y:S01]  /*5450*/  MOV R4, UR5 ;  /* 0x0000000500047c02 */ /* 0x002fe20008000f00 */
[----:B------:R-:W-:Y:S06]  /*5460*/  BRA.U UP0, `(.L_x_109) ;  /* 0x0000000100187547 */ /* 0x000fec000b800000 */
.L_x_110:
[----:B------:R-:W-:Y:S05]  /*5470*/  NANOSLEEP 0x64 ;  /* 0x000000640000795d */ /* 0x000fea0003800000 */
[----:B------:R-:W-:-:S05]  /*5480*/  UMOV UR5, 0x10 ;  /* 0x0000001000057882 */ /* 0x000fca0000000000 */
[----:B------:R-:W-:Y:S04]  /*5490*/  DEPBAR.LE SB1, 0x36 ;  /* 0x00009d800000791a */ /* 0x000fe80000000000 */
[----:B------:R-:W1:Y:S02]  /*54a0*/  UTCATOMSWS.FIND_AND_SET.ALIGN UP0, UR5, UR5 ;  /* 0x00000005000575e3 */ /* 0x000e640008000800 */
[----:B-1----:R-:W-:Y:S01]  /*54b0*/  MOV R4, UR5 ;  /* 0x0000000500047c02 */ /* 0x002fe20008000f00 */
[----:B------:R-:W-:Y:S05]  /*54c0*/  BRA.U !UP0, `(.L_x_110) ;  /* 0xfffffffd08e87547 */ /* 0x000fea000b83ffff */
.L_x_109:
[-C--:B------:R-:W-:Y:S02]  /*54d0*/  SHF.L.U32 R3, R3, R4.reuse, RZ ;  /* 0x0000000403037219 */ /* 0x080fe400000006ff */
[----:B------:R-:W-:Y:S01]  /*54e0*/  SHF.L.U32 R0, R0, R4, RZ ;  /* 0x0000000400007219 */ /* 0x000fe200000006ff */
[----:B------:R-:W-:Y:S02]  /*54f0*/  IMAD.SHL.U32 R4, R4, 0x20, RZ ;  /* 0x0000002004047824 */ /* 0x000fe400078e00ff */
[----:B------:R1:W-:Y:S04]  /*5500*/  ATOMS.OR RZ, [UR4+0x14], R3 ;  /* 0x00001403ffff798c */ /* 0x0003e8000b000004 */
[----:B------:R1:W-:Y:S04]  /*5510*/  ATOMS.OR RZ, [UR4+0x18], R0 ;  /* 0x00001800ffff798c */ /* 0x0003e8000b000004 */
[----:B------:R1:W-:Y:S01]  /*5520*/  STS [UR54+0x430], R4 ;  /* 0x00043004ff007988 */ /* 0x0003e20008000836 */
[----:B------:R-:W-:Y:S05]  /*5530*/  BRA `(.L_x_108) ;  /* 0x0000000000107947 */ /* 0x000fea0003800000 */
.L_x_107:
[----:B------:R-:W-:Y:S02]  /*5540*/  MOV R0, 0xffffffff ;  /* 0xffffffff00007802 */ /* 0x000fe40000000f00 */
[----:B------:R-:W-:-:S03]  /*5550*/  MOV R4, 0x5580 ;  /* 0x0000558000047802 */ /* 0x000fc60000000f00 */
[----:B------:R1:W-:Y:S04]  /*5560*/  STS [UR54+0x430], R0 ;  /* 0x00043000ff007988 */ /* 0x0003e80008000836 */
[----:B-1---5:R-:W-:Y:S05]  /*5570*/  CALL.REL.NOINC `($__internal_1_$__cuda_sm10x_tcgen05_guardrail_trap_phase_invalid_during_alloc) ;  /* 0x0000005000387944 */ /* 0x022fea0003c00000 */
.L_x_108:
[----:B------:R-:W-:Y:S05]  /*5580*/  WARPSYNC.ALL ;  /* 0x0000000000007948 */ /* 0x000fea0003800000 */
[----:B------:R-:W2:Y:S01]  /*5590*/  S2UR UR6, SR_CgaCtaId ;  /* 0x00000000000679c3 */ /* 0x000ea20000008800 */
[----:B------:R-:W-:Y:S01]  /*55a0*/  UMOV UR4, 0x400 ;  /* 0x0000040000047882 */ /* 0x000fe20000000000 */
[----:B------:R-:W-:-:S06]  /*55b0*/  NOP ;  /* 0x0000000000007918 */ /* 0x000fcc0000000000 */
[----:B------:R-:W-:Y:S06]  /*55c0*/  BAR.ARV 0x6, 0xa0 ;  /* 0x0182800000007b1d */ /* 0x000fec0000002000 */
[----:B------:R-:W3:Y:S01]  /*55d0*/  LDCU UR7, c[0x0][0x38c] ;  /* 0x00007180ff0777ac */ /* 0x000ee20008000800 */
[----:B------:R-:W-:Y:S01]  /*55e0*/  LOP3.LUT R2, R2, 0xffff, RZ, 0xc0, !PT ;  /* 0x0000ffff02027812 */ /* 0x000fe200078ec0ff */
[----:B------:R-:W-:Y:S01]  /*55f0*/  IMAD.MOV.U32 R11, RZ, RZ, 0x1 ;  /* 0x00000001ff0b7424 */ /* 0x000fe200078e00ff */
[----:B------:R-:W-:Y:S01]  /*5600*/  CS2R R8, SRZ ;  /* 0x0000000000087805 */ /* 0x000fe2000001ff00 */
[----:B------:R-:W-:Y:S01]  /*5610*/  IMAD.MOV.U32 R10, RZ, RZ, RZ ;  /* 0x000000ffff0a7224 */ /* 0x000fe200078e00ff */
[----:B------:R-:W-:Y:S01]  /*5620*/  R2UR UR10, R2 ;  /* 0x00000000020a72ca */ /* 0x000fe200000e0000 */
[----:B------:R-:W-:Y:S01]  /*5630*/  UMOV UR19, URZ ;  /* 0x000000ff00137c82 */ /* 0x000fe20008000000 */
[----:B------:R-:W-:Y:S01]  /*5640*/  UMOV UR18, URZ ;  /* 0x000000ff00127c82 */ /* 0x000fe20008000000 */
[----:B------:R-:W-:Y:S01]  /*5650*/  UMOV UR22, 0x0 ;  /* 0x0000000000167882 */ /* 0x000fe20000000000 */
[----:B------:R-:W-:Y:S01]  /*5660*/  UMOV UR23, 0x41004a0 ;  /* 0x041004a000177882 */ /* 0x000fe20000000000 */
[----:B--2---:R-:W-:Y:S01]  /*5670*/  ULEA UR6, UR6, UR4, 0x18 ;  /* 0x0000000406067291 */ /* 0x004fe2000f8ec0ff */
[----:B------:R-:W2:Y:S03]  /*5680*/  LDCU UR4, c[0x0][0x38c] ;  /* 0x00007180ff0477ac */ /* 0x000ea60008000800 */
[----:B------:R-:W-:-:S02]  /*5690*/  UIADD3 UR12, UPT, UPT, UR6, 0x2800, URZ ;  /* 0x00002800060c7890 */ /* 0x000fc4000fffe0ff */
[----:B---3--:R-:W-:-:S03]  /*56a0*/  UIADD3 UR7, UPT, UPT, UR7, 0x1f, URZ ;  /* 0x0000001f07077890 */ /* 0x008fc6000fffe0ff */
[----:B-1----:R-:W1:Y:S01]  /*56b0*/  LDS R0, [UR6+0x430] ;  /* 0x00043006ff007984 */ /* 0x002e620008000800 */
[----:B------:R-:W-:Y:S02]  /*56c0*/  UIADD3 UR13, UPT, UPT, UR6, 0x1d800, URZ ;  /* 0x0001d800060d7890 */ /* 0x000fe4000fffe0ff */
[----:B------:R-:W-:Y:S02]  /*56d0*/  USHF.R.S32.HI UR5, URZ, 0x1f, UR7 ;  /* 0x0000001fff057899 */ /* 0x000fe40008011407 */
[----:B------:R-:W-:Y:S02]  /*56e0*/  USHF.R.U32.HI UR12, URZ, 0x4, UR12 ;  /* 0x00000004ff0c7899 */ /* 0x000fe4000801160c */
[----:B------:R-:W-:Y:S02]  /*56f0*/  ULEA.HI UR5, UR5, UR7, URZ, 0x5 ;  /* 0x0000000705057291 */ /* 0x000fe4000f8f28ff */
[----:B------:R-:W-:Y:S02]  /*5700*/  USHF.R.U32.HI UR13, URZ, 0x4, UR13 ;  /* 0x00000004ff0d7899 */ /* 0x000fe4000801160d */
[----:B------:R-:W-:-:S02]  /*5710*/  USHF.R.S32.HI UR5, URZ, 0x5, UR5 ;  /* 0x00000005ff057899 */ /* 0x000fc40008011405 */
[----:B------:R-:W-:Y:S02]  /*5720*/  ULOP3.LUT UR12, UR12, 0x3fff, URZ, 0xc0, !UPT ;  /* 0x00003fff0c0c7892 */ /* 0x000fe4000f8ec0ff */
[----:B------:R-:W-:Y:S02]  /*5730*/  UISETP.LT.AND UP0, UPT, UR5, 0x1, UPT ;  /* 0x000000010500788c */ /* 0x000fe4000bf01270 */
[----:B------:R-:W-:Y:S02]  /*5740*/  ULOP3.LUT UR13, UR13, 0x3fff, URZ, 0xc0, !UPT ;  /* 0x00003fff0d0d7892 */ /* 0x000fe4000f8ec0ff */
[----:B------:R-:W-:Y:S02]  /*5750*/  USEL UR11, UR5, 0x1, !UP0 ;  /* 0x00000001050b7887 */ /* 0x000fe4000c000000 */
[----:B------:R-:W-:Y:S02]  /*5760*/  ULOP3.LUT UR12, UR12, 0x10000, URZ, 0xfc, !UPT ;  /* 0x000100000c0c7892 */ /* 0x000fe4000f8efcff */
[----:B------:R-:W-:-:S02]  /*5770*/  ULOP3.LUT UR13, UR13, 0x10000, URZ, 0xfc, !UPT ;  /* 0x000100000d0d7892 */ /* 0x000fc4000f8efcff */
[----:B------:R-:W-:Y:S02]  /*5780*/  UIADD3 UR11, UPT, UPT, -UR11, URZ, URZ ;  /* 0x000000ff0b0b7290 */ /* 0x000fe4000fffe1ff */
[----:B--2---:R-:W-:Y:S01]  /*5790*/  UISETP.GE.AND UP4, UPT, UR4, 0x1, UPT ;  /* 0x000000010400788c */ /* 0x004fe2000bf86270 */
[----:B-1----:R-:W-:-:S15]  /*57a0*/  R2UR UR20, R0 ;  /* 0x00000000001472ca */ /* 0x002fde00000e0000 */
.L_x_117:
[----:B------:R-:W-:Y:S02]  /*57b0*/  LEA R0, R10, UR6, 0x3 ;  /* 0x000000060a007c11 */ /* 0x000fe4000f8e18ff */
[----:B------:R-:W-:Y:S02]  /*57c0*/  SHF.L.U32 R2, R9, 0x1f, RZ ;  /* 0x0000001f09027819 */ /* 0x000fe400000006ff */
[----:B------:R-:W-:Y:S01]  /*57d0*/  PLOP3.LUT P0, PT, PT, PT, UP4, 0x80, 0x8 ;  /* 0x000000000008781c */ /* 0x000fe20003f0f048 */
[----:B------:R-:W-:Y:S01]  /*57e0*/  VIADD R3, R0, 0x390 ;  /* 0x0000039000037836 */ /* 0x000fe20000000000 */
[----:B-1----:R-:W1:Y:S02]  /*57f0*/  SYNCS.PHASECHK.TRANS64.TRYWAIT P1, [R0+URZ+0x380], R2 ;  /* 0x00038002000075a7 */ /* 0x002e6400080211ff */
[----:B-1----:R-:W-:Y:S09]  /*5800*/  @!P1 BRA `(.L_x_111) ;  /* 0x0000004800609947 */ /* 0x002ff20003800000 */
.L_x_268:
[----:B------:R-:W-:Y:S01]  /*5810*/  LEA R4, R10, UR6, 0x4 ;  /* 0x000000060a047c11 */ /* 0x000fe2000f8e20ff */
[----:B------:R-:W-:Y:S01]  /*5820*/  @UP4 ULEA UR4, UR18, UR6, 0x3 ;  /* 0x0000000612044291 */ /* 0x000fe2000f8e18ff */
[----:B------:R-:W-:Y:S01]  /*5830*/  PLOP3.LUT P1, PT, PT, PT, PT, 0x80, 0x8 ;  /* 0x000000000008781c */ /* 0x000fe20003f2f070 */
[----:B------:R-:W-:Y:S01]  /*5840*/  ULEA UR9, UR19, UR6, 0x3 ;  /* 0x0000000613097291 */ /* 0x000fe2000f8e18ff */
[----:B------:R-:W-:Y:S02]  /*5850*/  PRMT R3, RZ, 0x654, R3 ;  /* 0x00000654ff037816 */ /* 0x000fe40000000003 */
[----:B------:R-:W2:Y:S01]  /*5860*/  LDS.128 R4, [R4+0x410] ;  /* 0x0004100004047984 */ /* 0x000ea20000000c00 */
[----:B-1----:R-:W-:Y:S02]  /*5870*/  @P0 SHF.L.U32 R2, R8, 0x1f, RZ ;  /* 0x0000001f08020819 */ /* 0x002fe400000006ff */
[----:B------:R-:W-:Y:S01]  /*5880*/  SHF.L.U32 R0, R11, 0x1f, RZ ;  /* 0x0000001f0b007819 */ /* 0x000fe200000006ff */
[----:B------:R-:W-:Y:S01]  /*5890*/  @!PT LDS RZ, [RZ] ;  /* 0x00000000fffff984 */ /* 0x000fe20000000800 */
[----:B------:R-:W-:Y:S01]  /*58a0*/  @!PT LDS RZ, [RZ] ;  /* 0x00000000fffff984 */ /* 0x000fe20000000800 */
[----:B------:R-:W-:Y:S01]  /*58b0*/  @!PT LDS RZ, [RZ] ;  /* 0x00000000fffff984 */ /* 0x000fe20000000800 */
[----:B------:R-:W-:Y:S01]  /*58c0*/  @!PT LDS RZ, [RZ] ;  /* 0x00000000fffff984 */ /* 0x000fe20000000800 */
[----:B------:R1:W-:Y:S06]  /*58d0*/  MEMBAR.ALL.CTA ;  /* 0x0000000000007992 */ /* 0x0003ec0000008000 */
[----:B-1----:R-:W1:Y:S02]  /*58e0*/  FENCE.VIEW.ASYNC.S ;  /* 0x00000000000073c6 */ /* 0x002e640000000000 */
[----:B-1----:R1:W-:Y:S01]  /*58f0*/  SYNCS.ARRIVE.TRANS64.RED.A1T0 RZ, [R3+URZ], RZ ;  /* 0x000000ff03ff79a7 */ /* 0x0023e200081004ff */
[----:B------:R1:W3:Y:S01]  /*5900*/  @P0 SYNCS.PHASECHK.TRANS64.TRYWAIT P1, [UR4], R2 ;  /* 0x00000002ff0005a7 */ /* 0x0002e20008021104 */
[----:B------:R-:W4:Y:S02]  /*5910*/  SYNCS.PHASECHK.TRANS64.TRYWAIT P0, [UR9+0x3c0], R0 ;  /* 0x0003c000ff0075a7 */ /* 0x000f240008001109 */
[----:B-1234-:R-:W-:Y:S05]  /*5920*/  @!P0 BRA `(.L_x_112) ;  /* 0x00000048002c8947 */ /* 0x01efea0003800000 */
.L_x_270:
[----:B------:R-:W-:Y:S01]  /*5930*/  IADD3 R10, PT, PT, R10, 0x1, RZ ;  /* 0x000000010a0a7810 */ /* 0x000fe20007ffe0ff */
[----:B------:R-:W-:Y:S06]  /*5940*/  BRA.U !UP4, `(.L_x_113) ;  /* 0x000000010ca07547 */ /* 0x000fec000b800000 */
[----:B------:R-:W-:Y:S02]  /*5950*/  ULEA.HI UR8, UR19, UR19, URZ, 0x1 ;  /* 0x0000001313087291 */ /* 0x000fe4000f8f08ff */
[----:B------:R-:W-:Y:S02]  /*5960*/  UPLOP3.LUT UP2, UPT, UPT, UPT, UPT, 0x40, 0x4 ;  /* 0x000000000004789c */ /* 0x000fe40003f4e870 */
[----:B------:R-:W-:Y:S02]  /*5970*/  USHF.L.U32 UR4, UR8, 0x5, URZ ;  /* 0x0000000508047899 */ /* 0x000fe400080006ff */
[----:B------:R-:W-:Y:S02]  /*5980*/  ULOP3.LUT UR8, UR8, 0xffe, URZ, 0xc0, !UPT ;  /* 0x00000ffe08087892 */ /* 0x000fe4000f8ec0ff */
[----:B------:R-:W-:Y:S02]  /*5990*/  ULOP3.LUT UR4, UR4, 0xffffffc0, URZ, 0xc0, !UPT ;  /* 0xffffffc004047892 */ /* 0x000fe4000f8ec0ff */
[----:B------:R-:W-:-:S02]  /*59a0*/  UIADD3 UR8, UPT, UPT, -UR8, UR19, URZ ;  /* 0x0000001308087290 */ /* 0x000fc4000fffe1ff */
[----:B------:R-:W-:Y:S01]  /*59b0*/  UIADD3 UR4, UPT, UPT, UR20, UR4, URZ ;  /* 0x0000000414047290 */ /* 0x000fe2000fffe0ff */
[----:B------:R-:W-:Y:S01]  /*59c0*/  UMOV UR17, UR11 ;  /* 0x0000000b00117c82 */ /* 0x000fe20008000000 */
[----:B------:R-:W-:Y:S02]  /*59d0*/  UMOV UR16, UR5 ;  /* 0x0000000500107c82 */ /* 0x000fe40008000000 */
[----:B------:R-:W-:Y:S01]  /*59e0*/  ULEA UR8, UR8, UR4, 0x14 ;  /* 0x0000000408087291 */ /* 0x000fe2000f8ea0ff */
[----:B------:R-:W-:-:S11]  /*59f0*/  UMOV UR15, UR18 ;  /* 0x00000012000f7c82 */ /* 0x000fd60008000000 */
.L_x_116:
[----:B------:R-:W-:Y:S02]  /*5a00*/  UIADD3 UR17, UPT, UPT, UR17, 0x1, URZ ;  /* 0x0000000111117890 */ /* 0x000fe4000fffe0ff */
[----:B--2---:R-:W-:Y:S02]  /*5a10*/  ULEA UR7, UR15, UR6, 0x3 ;  /* 0x000000060f077291 */ /* 0x004fe4000f8e18ff */
[----:B------:R-:W-:Y:S01]  /*5a20*/  UISETP.NE.AND UP3, UPT, UR17, URZ, UPT ;  /* 0x000000ff1100728c */ /* 0x000fe2000bf65270 */
[----:B---3--:R-:W-:Y:S10]  /*5a30*/  @P1 BRA `(.L_x_114) ;  /* 0x00000000000c1947 */ /* 0x008ff40003800000 */
[----:B-1----:R-:W-:Y:S04]  /*5a40*/  SHF.L.U32 R2, R8, 0x1f, RZ ;  /* 0x0000001f08027819 */ /* 0x002fe800000006ff */
[----:B------:R-:W1:Y:S02]  /*5a50*/  SYNCS.PHASECHK.TRANS64.TRYWAIT P0, [UR7], R2 ;  /* 0x00000002ff0075a7 */ /* 0x000e640008001107 */
[----:B-1----:R-:W-:Y:S05]  /*5a60*/  @!P0 BRA `(.L_x_115) ;  /* 0x0000004400f48947 */ /* 0x002fea0003800000 */
.L_x_114:
[----:B------:R-:W-:Y:S01]  /*5a70*/  UISETP.NE.AND UP0, UPT, UR16, 0x1, UPT ;  /* 0x000000011000788c */ /* 0x000fe2000bf05270 */
[----:B------:R-:W-:Y:S01]  /*5a80*/  PLOP3.LUT P1, PT, PT, PT, PT, 0x80, 0x8 ;  /* 0x000000000008781c */ /* 0x000fe20003f2f070 */
[----:B------:R-:W-:Y:S02]  /*5a90*/  UIADD3 UR18, UPT, UPT, UR15, 0x1, URZ ;  /* 0x000000010f127890 */ /* 0x000fe4000fffe0ff */
[----:B------:R-:W-:Y:S02]  /*5aa0*/  ULEA UR24, UR15, UR13, 0x7 ;  /* 0x0000000d0f187291 */ /* 0x000fe4000f8e38ff */
[----:B------:R-:W-:Y:S01]  /*5ab0*/  UISETP.NE.AND UP1, UPT, UR18, 0x36, UPT ;  /* 0x000000361200788c */ /* 0x000fe2000bf25270 */
[----:B------:R-:W-:Y:S01]  /*5ac0*/  PLOP3.LUT P0, PT, PT, PT, UP0, 0x80, 0x8 ;  /* 0x000000000008781c */ /* 0x000fe20003f0f008 */
[----:B------:R-:W-:Y:S02]  /*5ad0*/  ULEA UR26, UR15, UR12, 0x7 ;  /* 0x0000000c0f1a7291 */ /* 0x000fe4000f8e38ff */
[----:B------:R-:W-:Y:S02]  /*5ae0*/  USEL UR14, URZ, 0x1, UP1 ;  /* 0x00000001ff0e7887 */ /* 0x000fe40008800000 */
[----:B------:R-:W-:Y:S02]  /*5af0*/  USEL UR18, UR18, URZ, UP1 ;  /* 0x000000ff12127287 */ /* 0x000fe40008800000 */
[----:B------:R-:W-:Y:S02]  /*5b00*/  UIADD3 UR7, UPT, UPT, UR7, 0x1b0, URZ ;  /* 0x000001b007077890 */ /* 0x000fe4000fffe0ff */
[----:B------:R-:W-:Y:S01]  /*5b10*/  @UP0 ULEA UR4, UR18, UR6, 0x3 ;  /* 0x0000000612040291 */ /* 0x000fe2000f8e18ff */
[----:B------:R-:W-:Y:S01]  /*5b20*/  LOP3.LUT R8, R8, UR14, RZ, 0x3c, !PT ;  /* 0x0000000e08087c12 */ /* 0x000fe2000f8e3cff */
[----:B------:R-:W-:Y:S01]  /*5b30*/  UMOV UR25, 0xc0004010 ;  /* 0xc000401000197882 */ /* 0x000fe20000000000 */
[----:B------:R-:W-:Y:S01]  /*5b40*/  UMOV UR27, 0xc0004010 ;  /* 0xc0004010001b7882 */ /* 0x000fe20000000000 */
[----:B------:R-:W-:Y:S01]  /*5b50*/  UIADD3 UR16, UPT, UPT, UR16, -0x1, URZ ;  /* 0xffffffff10107890 */ /* 0x000fe2000fffe0ff */
[----:B-1----:R-:W-:Y:S01]  /*5b60*/  @P0 SHF.L.U32 R0, R8, 0x1f, RZ ;  /* 0x0000001f08000819 */ /* 0x002fe200000006ff */
[----:B------:R-:W-:Y:S03]  /*5b70*/  UMOV UR15, UR18 ;  /* 0x00000012000f7c82 */ /* 0x000fe60008000000 */
[----:B------:R2:W3:Y:S01]  /*5b80*/  @P0 SYNCS.PHASECHK.TRANS64.TRYWAIT P1, [UR4], R0 ;  /* 0x00000000ff0005a7 */ /* 0x0004e20008021104 */
[----:B------:R2:W-:Y:S01]  /*5b90*/  UTCIMMA gdesc[UR26], gdesc[UR24], tmem[UR8], tmem[UR22], idesc[UR23], UP2 ;  /* 0x00ff16181a0075ea */ /* 0x0005e20009000108 */
[----:B------:R-:W-:Y:S01]  /*5ba0*/  UPLOP3.LUT UP2, UPT, UPT, UPT, UPT, 0x80, 0x8 ;  /* 0x000000000008789c */ /* 0x000fe20003f4f070 */
[----:B------:R2:W-:Y:S01]  /*5bb0*/  UTCBAR.MULTICAST [UR7], URZ, UR10 ;  /* 0x000000ff070073e9 */ /* 0x0005e2000800080a */
[----:B------:R-:W-:Y:S09]  /*5bc0*/  BRA.U UP3, `(.L_x_116) ;  /* 0xfffffffd038c7547 */ /* 0x000ff2000b83ffff */
.L_x_113:
[----:B------:R-:W-:Y:S01]  /*5bd0*/  UIADD3 UR19, UPT, UPT, UR19, 0x1, URZ ;  /* 0x0000000113137890 */ /* 0x000fe2000fffe0ff */
[----:B------:R-:W-:Y:S01]  /*5be0*/  LOP3.LUT P0, RZ, R6, 0x1, RZ, 0xc0, !PT ;  /* 0x0000000106ff7812 */ /* 0x000fe2000780c0ff */
[----:B------:R-:W-:Y:S01]  /*5bf0*/  UIADD3 UR9, UPT, UPT, UR9, 0x3a0, URZ ;  /* 0x000003a009097890 */ /* 0x000fe2000fffe0ff */
[----:B---3--:R-:W-:Y:S01]  /*5c00*/  ISETP.NE.AND P1, PT, R10, 0x2, PT ;  /* 0x000000020a00780c */ /* 0x008fe20003f25270 */
[----:B------:R-:W-:-:S03]  /*5c10*/  UISETP.NE.AND UP0, UPT, UR19, 0x4, UPT ;  /* 0x000000041300788c */ /* 0x000fc6000bf05270 */
[----:B-12---:R-:W-:Y:S01]  /*5c20*/  SEL R0, RZ, 0x1, P1 ;  /* 0x00000001ff007807 */ /* 0x006fe20000800000 */
[----:B------:R-:W-:Y:S01]  /*5c30*/  USEL UR4, URZ, 0x1, UP0 ;  /* 0x00000001ff047887 */ /* 0x000fe20008000000 */
[----:B------:R-:W-:Y:S01]  /*5c40*/  SEL R10, R10, RZ, P1 ;  /* 0x000000ff0a0a7207 */ /* 0x000fe20000800000 */
[----:B------:R-:W-:Y:S01]  /*5c50*/  USEL UR19, UR19, URZ, UP0 ;  /* 0x000000ff13137287 */ /* 0x000fe20008000000 */
[----:B------:R1:W-:Y:S01]  /*5c60*/  UTCBAR [UR9], URZ ;  /* 0x000000ff090073e9 */ /* 0x0003e200080000ff */
[----:B------:R-:W-:Y:S02]  /*5c70*/  LOP3.LUT R9, R9, R0, RZ, 0x3c, !PT ;  /* 0x0000000009097212 */ /* 0x000fe400078e3cff */
[----:B------:R-:W-:Y:S01]  /*5c80*/  LOP3.LUT R11, R11, UR4, RZ, 0x3c, !PT ;  /* 0x000000040b0b7c12 */ /* 0x000fe2000f8e3cff */
[----:B------:R-:W-:Y:S07]  /*5c90*/  @P0 BRA `(.L_x_117) ;  /* 0xfffffff800c40947 */ /* 0x000fee000383ffff */
[----:B------:R-:W2:Y:S01]  /*5ca0*/  S2UR UR4, SR_CgaCtaId ;  /* 0x00000000000479c3 */ /* 0x000ea20000008800 */
[----:B------:R-:W-:Y:S01]  /*5cb0*/  ELECT P0, URZ, PT ;  /* 0x0000000000ff782f */ /* 0x000fe20003800000 */
[----:B------:R-:W-:Y:S01]  /*5cc0*/  IMAD.MOV.U32 R0, RZ, RZ, 0x1 ;  /* 0x00000001ff007424 */ /* 0x000fe200078e00ff */
[----:B------:R-:W-:Y:S01]  /*5cd0*/  UIADD3 UR6, UPT, UPT, UR6, 0x3c0, URZ ;  /* 0x000003c006067890 */ /* 0x000fe2000fffe0ff */
[----:B------:R-:W-:Y:S01]  /*5ce0*/  SHF.L.U32 R2, R11, 0x1f, RZ ;  /* 0x0000001f0b027819 */ /* 0x000fe200000006ff */
[----:B------:R-:W-:-:S03]  /*5cf0*/  UMOV UR5, 0x40 ;  /* 0x0000004000057882 */ /* 0x000fc60000000000 */
[----:B------:R-:W-:Y:S01]  /*5d00*/  UVIRTCOUNT.DEALLOC.SMPOOL 0x80 ;  /* 0x000000800000784c */ /* 0x000fe20000000000 */
[----:B--2---:R-:W-:Y:S02]  /*5d10*/  ULEA UR4, UR4, UR5, 0x18 ;  /* 0x0000000504047291 */ /* 0x004fe4000f8ec0ff */
[----:B------:R-:W-:-:S07]  /*5d20*/  ULEA UR5, UR19, UR6, 0x3 ;  /* 0x0000000613057291 */ /* 0x000fce000f8e18ff */
[----:B------:R2:W-:Y:S02]  /*5d30*/  @P0 STS.U8 [UR4+0x1c], R0 ;  /* 0x00001c00ff000988 */ /* 0x0005e40008000004 */
[----:B------:R-:W3:Y:S02]  /*5d40*/  SYNCS.PHASECHK.TRANS64.TRYWAIT P0, [UR5], R2 ;  /* 0x00000002ff0075a7 */ /* 0x000ee40008001105 */
[----:B--23--:R-:W-:Y:S05]  /*5d50*/  @!P0 BRA `(.L_x_118) ;  /* 0x0000004400508947 */ /* 0x00cfea0003800000 */
.L_x_273:
[----:B------:R-:W-:-:S04]  /*5d60*/  UIADD3 UR7, UPT, UPT, UR19, 0x1, URZ ;  /* 0x0000000113077890 */ /* 0x000fc8000fffe0ff */
[----:B------:R-:W-:-:S04]  /*5d70*/  UISETP.NE.AND UP0, UPT, UR7, 0x4, UPT ;  /* 0x000000040700788c */ /* 0x000fc8000bf05270 */
[----:B------:R-:W-:Y:S02]  /*5d80*/  USEL UR8, URZ, 0x1, UP0 ;  /* 0x00000001ff087887 */ /* 0x000fe40008000000 */
[----:B------:R-:W-:-:S04]  /*5d90*/  USEL UR7, UR7, URZ, UP0 ;  /* 0x000000ff07077287 */ /* 0x000fc80008000000 */
[----:B------:R-:W-:Y:S01]  /*5da0*/  ULEA UR5, UR7, UR6, 0x3 ;  /* 0x0000000607057291 */ /* 0x000fe2000f8e18ff */
[----:B--2---:R-:W-:-:S04]  /*5db0*/  LOP3.LUT R2, R11, UR8, RZ, 0x3c, !PT ;  /* 0x000000080b027c12 */ /* 0x004fc8000f8e3cff */
[----:B------:R-:W-:-:S04]  /*5dc0*/  SHF.L.U32 R3, R2, 0x1f, RZ ;  /* 0x0000001f02037819 */ /* 0x000fc800000006ff */
[----:B------:R-:W2:Y:S02]  /*5dd0*/  SYNCS.PHASECHK.TRANS64.TRYWAIT P0, [UR5], R3 ;  /* 0x00000003ff0075a7 */ /* 0x000ea40008001105 */
[----:B--2---:R-:W-:Y:S05]  /*5de0*/  @!P0 BRA `(.L_x_119) ;  /* 0x0000004400448947 */ /* 0x004fea0003800000 */
.L_x_275:
[----:B------:R-:W-:-:S04]  /*5df0*/  UIADD3 UR7, UPT, UPT, UR7, 0x1, URZ ;  /* 0x0000000107077890 */ /* 0x000fc8000fffe0ff */
[----:B------:R-:W-:-:S04]  /*5e00*/  UISETP.NE.AND UP0, UPT, UR7, 0x4, UPT ;  /* 0x000000040700788c */ /* 0x000fc8000bf05270 */
[----:B------:R-:W-:Y:S02]  /*5e10*/  USEL UR8, URZ, 0x1, UP0 ;  /* 0x00000001ff087887 */ /* 0x000fe40008000000 */
[----:B------:R-:W-:-:S04]  /*5e20*/  USEL UR7, UR7, URZ, UP0 ;  /* 0x000000ff07077287 */ /* 0x000fc80008000000 */
[----:B------:R-:W-:Y:S01]  /*5e30*/  ULEA UR5, UR7, UR6, 0x3 ;  /* 0x0000000607057291 */ /* 0x000fe2000f8e18ff */
[----:B------:R-:W-:-:S04]  /*5e40*/  LOP3.LUT R2, R2, UR8, RZ, 0x3c, !PT ;  /* 0x0000000802027c12 */ /* 0x000fc8000f8e3cff */
[----:B--2---:R-:W-:-:S04]  /*5e50*/  SHF.L.U32 R3, R2, 0x1f, RZ ;  /* 0x0000001f02037819 */ /* 0x004fc800000006ff */
[----:B------:R-:W2:Y:S02]  /*5e60*/  SYNCS.PHASECHK.TRANS64.TRYWAIT P0, [UR5], R3 ;  /* 0x00000003ff0075a7 */ /* 0x000ea40008001105 */
[----:B--2---:R-:W-:Y:S05]  /*5e70*/  @!P0 BRA `(.L_x_120) ;  /* 0x0000004400388947 */ /* 0x004fea0003800000 */
.L_x_277:
[----:B------:R-:W-:-:S04]  /*5e80*/  UIADD3 UR7, UPT, UPT, UR7, 0x1, URZ ;  /* 0x0000000107077890 */ /* 0x000fc8000fffe0ff */
[----:B------:R-:W-:-:S04]  /*5e90*/  UISETP.NE.AND UP0, UPT, UR7, 0x4, UPT ;  /* 0x000000040700788c */ /* 0x000fc8000bf05270 */
[----:B------:R-:W-:Y:S02]  /*5ea0*/  USEL UR5, URZ, 0x1, UP0 ;  /* 0x00000001ff057887 */ /* 0x000fe40008000000 */
[----:B------:R-:W-:-:S04]  /*5eb0*/  USEL UR7, UR7, URZ, UP0 ;  /* 0x000000ff07077287 */ /* 0x000fc80008000000 */
[----:B------:R-:W-:Y:S01]  /*5ec0*/  ULEA UR7, UR7, UR6, 0x3 ;  /* 0x0000000607077291 */ /* 0x000fe2000f8e18ff */
[----:B------:R-:W-:-:S04]  /*5ed0*/  LOP3.LUT R2, R2, UR5, RZ, 0x3c, !PT ;  /* 0x0000000502027c12 */ /* 0x000fc8000f8e3cff */
[----:B------:R-:W-:-:S04]  /*5ee0*/  SHF.L.U32 R2, R2, 0x1f, RZ ;  /* 0x0000001f02027819 */ /* 0x000fc800000006ff */
[----:B------:R-:W3:Y:S02]  /*5ef0*/  SYNCS.PHASECHK.TRANS64.TRYWAIT P0, [UR7], R2 ;  /* 0x00000002ff0075a7 */ /* 0x000ee40008001107 */
[----:B---3--:R-:W-:Y:S05]  /*5f00*/  @!P0 BRA `(.L_x_121) ;  /* 0x00000044002c8947 */ /* 0x008fea0003800000 */
.L_x_279:
[----:B------:R-:W-:Y:S01]  /*5f10*/  NOP ;  /* 0x0000000000007918 */ /* 0x000fe20000000000 */
[----:B--2---:R-:W2:Y:S01]  /*5f20*/  LDS R0, [UR4+0x14] ;  /* 0x00001404ff007984 */ /* 0x004ea20008000800 */
[----:B------:R-:W-:Y:S01]  /*5f30*/  ULOP3.LUT UR6, UR20, 0xffff, URZ, 0xc0, !UPT ;  /* 0x0000ffff14067892 */ /* 0x000fe2000f8ec0ff */
[----:B------:R-:W-:Y:S01]  /*5f40*/  UMOV UR8, 0xffff ;  /* 0x0000ffff00087882 */ /* 0x000fe20000000000 */
[----:B------:R-:W-:Y:S02]  /*5f50*/  UMOV UR5, 0x1 ;  /* 0x0000000100057882 */ /* 0x000fe40000000000 */
[----:B------:R-:W-:-:S04]  /*5f60*/  USHF.R.U32.HI UR6, URZ, 0x5, UR6 ;  /* 0x00000005ff067899 */ /* 0x000fc80008011606 */
[----:B------:R-:W-:Y:S02]  /*5f70*/  USHF.L.U32 UR8, UR8, UR6, URZ ;  /* 0x0000000608087299 */ /* 0x000fe400080006ff */
[----:B------:R-:W-:-:S04]  /*5f80*/  USHF.L.U32 UR5, UR5, UR6, URZ ;  /* 0x0000000605057299 */ /* 0x000fc800080006ff */
[----:B--2---:R-:W-:-:S04]  /*5f90*/  LOP3.LUT R0, R0, UR8, RZ, 0xc0, !PT ;  /* 0x0000000800007c12 */ /* 0x004fc8000f8ec0ff */
[----:B------:R-:W-:-:S13]  /*5fa0*/  ISETP.NE.AND P0, PT, R0, UR8, PT ;  /* 0x0000000800007c0c */ /* 0x000fda000bf05270 */
[----:B------:R-:W-:Y:S05]  /*5fb0*/  @P0 BRA `(.L_x_122) ;  /* 0x0000000000580947 */ /* 0x000fea0003800000 */
[----:B------:R-:W2:Y:S02]  /*5fc0*/  LDS R0, [UR4+0x18] ;  /* 0x00001804ff007984 */ /* 0x000ea40008000800 */
[----:B--2---:R-:W-:-:S04]  /*5fd0*/  LOP3.LUT R0, R0, UR5, RZ, 0xc0, !PT ;  /* 0x0000000500007c12 */ /* 0x004fc8000f8ec0ff */
[----:B------:R-:W-:-:S13]  /*5fe0*/  ISETP.NE.AND P0, PT, R0, UR5, PT ;  /* 0x0000000500007c0c */ /* 0x000fda000bf05270 */
[----:B------:R-:W-:Y:S05]  /*5ff0*/  @P0 BRA `(.L_x_123) ;  /* 0x00000000003c0947 */ /* 0x000fea0003800000 */
[----:B------:R-:W2:Y:S01]  /*6000*/  S2R R2, SR_LANEID ;  /* 0x0000000000027919 */ /* 0x000ea20000000000 */
[----:B------:R-:W-:Y:S01]  /*6010*/  ULOP3.LUT UR8, URZ, UR8, URZ, 0x33, !UPT ;  /* 0x00000008ff087292 */ /* 0x000fe2000f8e33ff */
[----:B------:R-:W-:Y:S02]  /*6020*/  VOTEU.ANY UR7, UPT, PT ;  /* 0x0000000000077886 */ /* 0x000fe400038e0100 */
[----:B------:R-:W-:-:S03]  /*6030*/  UFLO.U32 UR7, UR7 ;  /* 0x00000007000772bd */ /* 0x000fc600080e0000 */
[----:B------:R-:W-:-:S04]  /*6040*/  IMAD.U32 R0, RZ, RZ, UR8 ;  /* 0x00000008ff007e24 */ /* 0x000fc8000f8e00ff */
[----:B------:R3:W4:Y:S02]  /*6050*/  REDUX UR6, R0 ;  /* 0x00000000000673c4 */ /* 0x0007240000000000 */
[----:B------:R1:W-:Y:S01]  /*6060*/  UTCATOMSWS.AND URZ, UR8 ;  /* 0x0000000800ff79e3 */ /* 0x0003e20008000000 */
[----:B--2---:R-:W-:Y:S02]  /*6070*/  ISETP.EQ.U32.AND P0, PT, R2, UR7, PT ;  /* 0x0000000702007c0c */ /* 0x004fe4000bf02070 */
[----:B---3--:R-:W-:Y:S02]  /*6080*/  LOP3.LUT R0, RZ, UR5, RZ, 0x33, !PT ;  /* 0x00000005ff007c12 */ /* 0x008fe4000f8e33ff */
[----:B----4-:R-:W-:Y:S02]  /*6090*/  MOV R2, UR6 ;  /* 0x0000000600027c02 */ /* 0x010fe40008000f00 */
[----:B------:R-:W2:Y:S07]  /*60a0*/  REDUX UR5, R0 ;  /* 0x00000000000573c4 */ /* 0x000eae0000000000 */
[----:B------:R1:W-:Y:S01]  /*60b0*/  @P0 ATOMS.AND RZ, [UR4+0x14], R2 ;  /* 0x00001402ffff098c */ /* 0x0003e2000a800004 */
[----:B--2---:R-:W-:-:S05]  /*60c0*/  IMAD.U32 R0, RZ, RZ, UR5 ;  /* 0x00000005ff007e24 */ /* 0x004fca000f8e00ff */
[----:B------:R1:W-:Y:S01]  /*60d0*/  @P0 ATOMS.AND RZ, [UR4+0x18], R0 ;  /* 0x00001800ffff098c */ /* 0x0003e2000a800004 */
[----:B------:R-:W-:Y:S05]  /*60e0*/  BRA `(.L_x_124) ;  /* 0x0000000000147947 */ /* 0x000fea0003800000 */
.L_x_123:
[----:B------:R-:W-:Y:S02]  /*60f0*/  MOV R2, 0x6110 ;  /* 0x0000611000027802 */ /* 0x000fe40000000f00 */
[----:B-1---5:R-:W-:Y:S05]  /*6100*/  CALL.REL.NOINC `($__internal_0_$__cuda_sm10x_tcgen05_guardrail_trap_col_being_dealloced_not_returned_by_alloc) ;  /* 0x0000004400487944 */ /* 0x022fea0003c00000 */
[----:B------:R-:W-:Y:S05]  /*6110*/  BRA `(.L_x_124) ;  /* 0x0000000000087947 */ /* 0x000fea0003800000 */
.L_x_122:
[----:B------:R-:W-:Y:S02]  /*6120*/  MOV R2, 0x6140 ;  /* 0x0000614000027802 */ /* 0x000fe40000000f00 */
[----:B-1---5:R-:W-:Y:S05]  /*6130*/  CALL.REL.NOINC `($__internal_2_$__cuda_sm10x_tcgen05_guardrail_trap_unallocated_columns_being_dealloced) ;  /* 0x0000004400547944 */ /* 0x022fea0003c00000 */
.L_x_124:
[----:B------:R-:W-:Y:S01]  /*6140*/  NOP ;  /* 0x0000000000007918 */ /* 0x000fe20000000000 */
[----:B-1----:R-:W-:Y:S05]  /*6150*/  EXIT ;  /* 0x000000000000794d */ /* 0x002fea0003800000 */
.L_x_106:
[----:B------:R-:W-:-:S09]  /*6160*/  UISETP.NE.OR UP0, UPT, UR10, 0x3, !UP3 ;  /* 0x000000030a00788c */ /* 0x000fd2000df05670 */
[----:B------:R-:W-:Y:S05]  /*6170*/  BRA.U UP0, `(.L_x_125) ;  /* 0x0000000900e87547 */ /* 0x000fea000b800000 */
[----:B------:R-:W1:Y:S01]  /*6180*/  LDCU UR25, c[0x0][0x370] ;  /* 0x00006e00ff1977ac */ /* 0x000e620008000800 */
[----:B------:R-:W2:Y:S01]  /*6190*/  LDC.64 R16, c[0x0][0x348] ;  /* 0x0000d200ff107b82 */ /* 0x000ea20000000a00 */
[----:B------:R-:W-:Y:S02]  /*61a0*/  HFMA2 R13, -RZ, RZ, 0, 0 ;  /* 0x00000000ff0d7431 */ /* 0x000fe400000001ff */
[----:B------:R-:W-:Y:S01]  /*61b0*/  IMAD.MOV.U32 R15, RZ, RZ, 0x1 ;  /* 0x00000001ff0f7424 */ /* 0x000fe200078e00ff */
[----:B------:R-:W1:Y:S01]  /*61c0*/  LDCU.128 UR20, c[0x0][0xb10] ;  /* 0x00016200ff1477ac */ /* 0x000e620008000c00 */
[----:B------:R-:W-:Y:S01]  /*61d0*/  IMAD.MOV.U32 R14, RZ, RZ, RZ ;  /* 0x000000ffff0e7224 */ /* 0x000fe200078e00ff */
[----:B------:R-:W-:Y:S01]  /*61e0*/  MOV R7, 0x1000 ;  /* 0x0000100000077802 */ /* 0x000fe20000000f00 */
[----:B------:R-:W3:Y:S01]  /*61f0*/  LDCU UR24, c[0x0][0x374] ;  /* 0x00006e80ff1877ac */ /* 0x000ee20008000800 */
[----:B------:R-:W4:Y:S01]  /*6200*/  LDC.64 R2, c[0x0][0x888] ;  /* 0x00022200ff027b82 */ /* 0x000f220000000a00 */
[----:B------:R-:W3:Y:S01]  /*6210*/  LDCU UR13, c[0x0][0xb0c] ;  /* 0x00016180ff0d77ac */ /* 0x000ee20008000800 */
[----:B------:R-:W3:Y:S06]  /*6220*/  LDCU UR18, c[0x0][0xb20] ;  /* 0x00016400ff1277ac */ /* 0x000eec0008000800 */
[----:B------:R-:W2:Y:S01]  /*6230*/  LDC.64 R4, c[0x0][0x890] ;  /* 0x00022400ff047b82 */ /* 0x000ea20000000a00 */
[----:B------:R-:W3:Y:S01]  /*6240*/  LDCU UR4, c[0x0][0xb30] ;  /* 0x00016600ff0477ac */ /* 0x000ee20008000800 */
[----:B------:R-:W-:Y:S01]  /*6250*/  UMOV UR19, 0x400 ;  /* 0x0000040000137882 */ /* 0x000fe20000000000 */
[----:B------:R-:W-:-:S02]  /*6260*/  UISETP.GE.AND UP0, UPT, UR37, 0x1, UPT ;  /* 0x000000012500788c */ /* 0x000fc4000bf06270 */
[----:B------:R-:W-:Y:S02]  /*6270*/  ULEA UR19, UR54, UR19, 0x18 ;  /* 0x0000001336137291 */ /* 0x000fe4000f8ec0ff */
[----:B------:R-:W-:Y:S02]  /*6280*/  UP2UR UR5, UPR, URZ, 0x1 ;  /* 0x00000001ff057883 */ /* 0x000fe40008000000 */
[----:B-1----:R-:W-:Y:S02]  /*6290*/  UIMAD.WIDE.U32 UR10, UR25, UR20, URZ ;  /* 0x00000014190a72a5 */ /* 0x002fe4000f8e00ff */
[----:B------:R-:W-:Y:S02]  /*62a0*/  UIADD3 UR5, UPT, UPT, UR19, 0x360, URZ ;  /* 0x0000036013057890 */ /* 0x000fe4000fffe0ff */
[----:B---3--:R-:W-:Y:S02]  /*62b0*/  UIMAD.WIDE.U32 UR8, UR24, UR23, URZ ;  /* 0x00000017180872a5 */ /* 0x008fe4000f8e00ff */
[----:B------:R-:W-:-:S02]  /*62c0*/  UPLOP3.LUT UP3, UPT, UPT, UPT, UPT, 0x40, 0x4 ;  /* 0x000000000004789c */ /* 0x000fc40003f6e870 */
[----:B------:R-:W-:Y:S01]  /*62d0*/  UISETP.NE.AND UP4, UPT, UR37, 0x1, UPT ;  /* 0x000000012500788c */ /* 0x000fe2000bf85270 */
[----:B------:R-:W1:Y:S01]  /*62e0*/  LDCU.64 UR6, c[0x0][0xb28] ;  /* 0x00016500ff0677ac */ /* 0x000e620008000a00 */
[----:B------:R-:W-:Y:S02]  /*62f0*/  UISETP.NE.AND UP6, UPT, UR13, 0x1, UPT ;  /* 0x000000010d00788c */ /* 0x000fe4000bfc5270 */
[----:B------:R-:W-:Y:S02]  /*6300*/  UISETP.NE.AND UP5, UPT, UR22, 0x1, UPT ;  /* 0x000000011600788c */ /* 0x000fe4000bfa5270 */
[----:B------:R-:W-:Y:S02]  /*6310*/  UPRMT UR54, UR54, 0x654, UR5 ;  /* 0x0000065436367896 */ /* 0x000fe40008000005 */
[----:B------:R-:W-:Y:S02]  /*6320*/  USHF.R.U32.HI UR28, URZ, UR21, UR11 ;  /* 0x00000015ff1c7299 */ /* 0x000fe4000801160b */
[----:B------:R-:W-:-:S02]  /*6330*/  USHF.R.U32.HI UR27, URZ, UR18, UR9 ;  /* 0x00000012ff1b7299 */ /* 0x000fc40008011609 */
[----:B------:R-:W-:-:S11]  /*6340*/  UISETP.NE.AND UP2, UPT, UR4, 0x1, UPT ;  /* 0x000000010400788c */ /* 0x000fd6000bf45270 */
.L_x_133:
[C---:B------:R-:W-:Y:S02]  /*6350*/  LEA R12, R14.reuse, UR19, 0x3 ;  /* 0x000000130e0c7c11 */ /* 0x040fe4000f8e18ff */
[----:B------:R-:W-:Y:S02]  /*6360*/  SHF.L.U32 R0, R13, 0x1f, RZ ;  /* 0x0000001f0d007819 */ /* 0x000fe400000006ff */
[----:B------:R-:W-:Y:S02]  /*6370*/  LEA R8, R14, UR19, 0x4 ;  /* 0x000000130e087c11 */ /* 0x000fe4000f8e20ff */
[----:B---3--:R-:W3:Y:S02]  /*6380*/  SYNCS.PHASECHK.TRANS64.TRYWAIT P0, [R12+URZ+0x380], R0 ;  /* 0x000380000c0075a7 */ /* 0x008ee400080011ff */
[----:B---3--:R-:W-:Y:S05]  /*6390*/  @!P0 BRA `(.L_x_126) ;  /* 0x0000004000208947 */ /* 0x008fea0003800000 */
.L_x_280:
[----:B------:R-:W1:Y:S01]  /*63a0*/  LDS.128 R8, [R8+0x410] ;  /* 0x0004100008087984 */ /* 0x000e620000000c00 */
[----:B------:R-:W-:Y:S01]  /*63b0*/  UISETP.GE.AND UP0, UPT, UR37, 0x1, UPT ;  /* 0x000000012500788c */ /* 0x000fe2000bf06270 */
[----:B------:R-:W-:Y:S01]  /*63c0*/  @!PT LDS RZ, [RZ] ;  /* 0x00000000fffff984 */ /* 0x000fe20000000800 */
[----:B------:R-:W-:Y:S01]  /*63d0*/  @!PT LDS RZ, [RZ] ;  /* 0x00000000fffff984 */ /* 0x000fe20000000800 */
[----:B------:R-:W-:Y:S01]  /*63e0*/  @!PT LDS RZ, [RZ] ;  /* 0x00000000fffff984 */ /* 0x000fe20000000800 */
[----:B------:R-:W-:Y:S01]  /*63f0*/  @!PT LDS RZ, [RZ] ;  /* 0x00000000fffff984 */ /* 0x000fe20000000800 */
[----:B------:R2:W-:Y:S06]  /*6400*/  MEMBAR.ALL.CTA ;  /* 0x0000000000007992 */ /* 0x0005ec0000008000 */
[----:B--2---:R-:W2:Y:S01]  /*6410*/  FENCE.VIEW.ASYNC.S ;  /* 0x00000000000073c6 */ /* 0x004ea20000000000 */
[----:B-1----:R-:W-:Y:S11]  /*6420*/  LOP3.LUT P0, RZ, R10, 0x1, RZ, 0xc0, !PT ;  /* 0x000000010aff7812 */ /* 0x002ff6000780c0ff */
[----:B------:R-:W-:Y:S02]  /*6430*/  @!UPT UIADD3 URZ, UPT, UPT, URZ, URZ, URZ ;  /* 0x000000fffffff290 */ /* 0x000fe4000fffe0ff */
[----:B--2---:R-:W-:Y:S01]  /*6440*/  VOTEU.ANY UP1, P0 ;  /* 0x0000000000ff7886 */ /* 0x004fe20000020100 */
[----:B------:R-:W-:Y:S11]  /*6450*/  PLOP3.LUT P0, PT, PT, PT, UP1, 0x80, 0x8 ;  /* 0x000000000008781c */ /* 0x000ff60003f0f018 */
[----:B------:R-:W-:Y:S02]  /*6460*/  @!UPT UIADD3 URZ, UPT, UPT, URZ, URZ, URZ ;  /* 0x000000fffffff290 */ /* 0x000fe4000fffe0ff */
[----:B---3--:R-:W-:Y:S02]  /*6470*/  @P0 SHF.R.U32.HI R0, RZ, 0x10, R9 ;  /* 0x00000010ff000819 */ /* 0x008fe40000011609 */
[----:B------:R-:W-:Y:S02]  /*6480*/  @P0 MOV R6, R8 ;  /* 0x0000000800060202 */ /* 0x000fe40000000f00 */
[----:B------:R-:W-:Y:S01]  /*6490*/  @P0 R2UR UR4, R0 ;  /* 0x00000000000402ca */ /* 0x000fe200000e0000 */
[----:B------:R-:W-:Y:S01]  /*64a0*/  VIADD R0, R12, 0x390 ;  /* 0x000003900c007836 */ /* 0x000fe20000000000 */
[----:B------:R-:W-:Y:S02]  /*64b0*/  @P0 LOP3.LUT R8, R9, 0xffff, RZ, 0xc0, !PT ;  /* 0x0000ffff09080812 */ /* 0x000fe400078ec0ff */
[----:B------:R-:W-:Y:S02]  /*64c0*/  @P0 R2UR UR8, R6 ;  /* 0x00000000060802ca */ /* 0x000fe400000e0000 */
[----:B------:R-:W-:Y:S02]  /*64d0*/  PRMT R0, RZ, 0x654, R0 ;  /* 0x00000654ff007816 */ /* 0x000fe40000000000 */
[----:B------:R-:W-:Y:S02]  /*64e0*/  @P0 R2UR UR5, R8 ;  /* 0x00000000080502ca */ /* 0x000fe400000e0000 */
[----:B------:R1:W-:Y:S03]  /*64f0*/  SYNCS.ARRIVE.TRANS64.RED.A1T0 RZ, [R0+URZ], RZ ;  /* 0x000000ff00ff79a7 */ /* 0x0003e600081004ff */
[----:B------:R-:W-:Y:S04]  /*6500*/  @UP1 UMOV UR29, UR4 ;  /* 0x00000004001d1c82 */ /* 0x000fe80008000000 */
[----:B------:R-:W-:Y:S04]  /*6510*/  @UP1 UMOV UR15, UR8 ;  /* 0x00000008000f1c82 */ /* 0x000fe80008000000 */
[----:B------:R-:W-:Y:S01]  /*6520*/  @UP1 UMOV UR14, UR5 ;  /* 0x00000005000e1c82 */ /* 0x000fe20008000000 */
[----:B------:R-:W-:Y:S05]  /*6530*/  BRA.U !UP0, `(.L_x_127) ;  /* 0x0000000108947547 */ /* 0x000fea000b800000 */
[----:B------:R-:W-:Y:S02]  /*6540*/  UIMAD.WIDE.U32 UR30, UR14, UR23, URZ ;  /* 0x000000170e1e72a5 */ /* 0x000fe4000f8e00ff */
[----:B------:R-:W-:Y:S02]  /*6550*/  UIMAD.WIDE.U32 UR40, UR15, UR20, URZ ;  /* 0x000000140f2872a5 */ /* 0x000fe4000f8e00ff */
[----:B------:R-:W-:Y:S02]  /*6560*/  USEL UR4, UR24, UR27, !UP5 ;  /* 0x0000001b18047287 */ /* 0x000fe4000e800000 */
[----:B------:R-:W-:Y:S02]  /*6570*/  USHF.R.U32.HI UR32, URZ, UR18, UR31 ;  /* 0x00000012ff207299 */ /* 0x000fe4000801161f */
[----:B------:R-:W-:Y:S02]  /*6580*/  UIMAD.WIDE.U32 UR38, UR4, UR6, URZ ;  /* 0x00000006042672a5 */ /* 0x000fe4000f8e00ff */
[----:B------:R-:W-:Y:S02]  /*6590*/  USEL UR9, UR25, UR28, !UP6 ;  /* 0x0000001c19097287 */ /* 0x000fe4000f000000 */
[----:B------:R-:W-:Y:S02]  /*65a0*/  USEL UR8, UR14, UR32, !UP5 ;  /* 0x000000200e087287 */ /* 0x000fe4000e800000 */
[----:B------:R-:W-:Y:S02]  /*65b0*/  UIMAD.WIDE.U32 UR34, UR9, UR6, URZ ;  /* 0x00000006092272a5 */ /* 0x000fe4000f8e00ff */
[----:B------:R-:W-:Y:S02]  /*65c0*/  UIMAD.WIDE.U32 UR16, UR8, UR6, URZ ;  /* 0x00000006081072a5 */ /* 0x000fe4000f8e00ff */
[----:B------:R-:W-:Y:S02]  /*65d0*/  @UP4 USHF.R.U32.HI UR9, URZ, UR7, UR35 ;  /* 0x00000007ff094299 */ /* 0x000fe40008011623 */
[----:B------:R-:W-:Y:S02]  /*65e0*/  USHF.R.U32.HI UR17, URZ, UR7, UR17 ;  /* 0x00000007ff117299 */ /* 0x000fe40008011611 */
[----:B------:R-:W-:Y:S02]  /*65f0*/  UIMAD UR10, UR37, UR9, URZ ;  /* 0x00000009250a72a4 */ /* 0x000fe4000f8e02ff */
[----:B------:R-:W-:Y:S01]  /*6600*/  USEL UR17, UR8, UR17, !UP4 ;  /* 0x0000001108117287 */ /* 0x000fe2000e000000 */
[----:B------:R-:W-:Y:S02]  /*6610*/  UMOV UR31, UR41 ;  /* 0x00000029001f7c82 */ /* 0x000fe40008000000 */
[----:B------:R-:W-:Y:S02]  /*6620*/  USHF.R.U32.HI UR30, URZ, UR21, UR31 ;  /* 0x00000015ff1e7299 */ /* 0x000fe4000801161f */
[----:B------:R-:W-:Y:S02]  /*6630*/  UIADD3 UR16, UPT, UPT, -UR17, URZ, URZ ;  /* 0x000000ff11107290 */ /* 0x000fe4000fffe1ff */
[----:B------:R-:W-:Y:S02]  /*6640*/  USEL UR5, UR15, UR30, !UP6 ;  /* 0x0000001e0f057287 */ /* 0x000fe4000f000000 */
[----:B------:R-:W-:Y:S01]  /*6650*/  UIMAD UR16, UR37, UR16, UR8 ;  /* 0x00000010251072a4 */ /* 0x000fe2000f8e0208 */
[----:B------:R-:W-:Y:S02]  /*6660*/  UMOV UR31, UR39 ;  /* 0x00000027001f7c82 */ /* 0x000fe40008000000 */
[----:B------:R-:W-:Y:S04]  /*6670*/  @UP4 USHF.R.U32.HI UR4, URZ, UR7, UR31 ;  /* 0x00000007ff044299 */ /* 0x000fe8000801161f */
[----:B------:R-:W-:Y:S04]  /*6680*/  UIMAD UR4, UR37, UR4, URZ ;  /* 0x00000004250472a4 */ /* 0x000fe8000f8e02ff */
[----:B------:R-:W-:Y:S04]  /*6690*/  UISETP.GE.AND UP0, UPT, UR8, UR4, UPT ;  /* 0x000000040800728c */ /* 0x000fe8000bf06270 */
[----:B------:R-:W-:Y:S02]  /*66a0*/  UISETP.GE.OR UP0, UPT, UR5, UR10, UP0 ;  /* 0x0000000a0500728c */ /* 0x000fe40008706670 */
[----:B------:R-:W-:Y:S09]  /*66b0*/  UIMAD.WIDE.U32 UR10, UR5, UR6, URZ ;  /* 0x00000006050a72a5 */ /* 0x000ff2000f8e00ff */
[----:B------:R-:W-:Y:S04]  /*66c0*/  @!UP0 USHF.R.U32.HI UR4, URZ, UR7, UR11 ;  /* 0x00000007ff048299 */ /* 0x000fe8000801160b */
[----:B------:R-:W-:Y:S04]  /*66d0*/  @!UP0 USEL UR4, UR5, UR4, !UP4 ;  /* 0x0000000405048287 */ /* 0x000fe8000e000000 */
[----:B------:R-:W-:Y:S02]  /*66e0*/  @!UP0 UIMAD UR12, UR9, UR16, UR4 ;  /* 0x00000010090c82a4 */ /* 0x000fe4000f8e0204 */
[----:B------:R-:W-:Y:S02]  /*66f0*/  @!UP0 UIADD3 UR16, UPT, UPT, UR17, -UR4, URZ ;  /* 0x8000000411108290 */ /* 0x000fe4000fffe0ff */
[----:B------:R-:W-:Y:S02]  /*6700*/  UIADD3 UR9, UPT, UPT, -UR5, URZ, URZ ;  /* 0x000000ff05097290 */ /* 0x000fe4000fffe1ff */
[----:B------:R-:W-:Y:S02]  /*6710*/  UIADD3 UR4, UPT, UPT, -UR8, URZ, URZ ;  /* 0x000000ff08047290 */ /* 0x000fe4000fffe1ff */
[----:B------:R-:W-:Y:S02]  /*6720*/  @!UP0 UIMAD UR8, UR16, UR37, UR5 ;  /* 0x00000025100882a4 */ /* 0x000fe4000f8e0205 */
[----:B------:R-:W-:Y:S02]  /*6730*/  UIMAD UR15, UR13, UR9, UR15 ;  /* 0x000000090d0f72a4 */ /* 0x000fe4000f8e020f */
[----:B------:R-:W-:Y:S01]  /*6740*/  UIMAD UR14, UR22, UR4, UR14 ;  /* 0x00000004160e72a4 */ /* 0x000fe2000f8e020e */
[----:B------:R-:W-:Y:S02]  /*6750*/  @!UP0 UMOV UR5, UR12 ;  /* 0x0000000c00058c82 */ /* 0x000fe40008000000 */
[----:B------:R-:W-:Y:S02]  /*6760*/  UIMAD UR15, UR5, UR13, UR15 ;  /* 0x0000000d050f72a4 */ /* 0x000fe4000f8e020f */
[----:B------:R-:W-:Y:S11]  /*6770*/  UIMAD UR14, UR8, UR22, UR14 ;  /* 0x00000016080e72a4 */ /* 0x000ff6000f8e020e */
[----:B------:R-:W-:Y:S01]  /*6780*/  @!UPT UIADD3 URZ, UPT, UPT, URZ, URZ, URZ ;  /* 0x000000fffffff290 */ /* 0x000fe2000fffe0ff */
.L_x_127:
[----:B------:R-:W2:Y:S01]  /*6790*/  @!UP2 LDCU.128 UR8, c[0x0][0xb10] ;  /* 0x00016200ff08a7ac */ /* 0x000ea20008000c00 */
[C---:B------:R-:W-:Y:S02]  /*67a0*/  ISETP.NE.U32.AND P1, PT, R4.reuse, RZ, PT ;  /* 0x000000ff0400720c */ /* 0x040fe40003f25070 */
[----:B------:R-:W-:Y:S02]  /*67b0*/  ISETP.NE.U32.AND P0, PT, R4, RZ, PT ;  /* 0x000000ff0400720c */ /* 0x000fe40003f05070 */
[C---:B------:R-:W-:Y:S02]  /*67c0*/  ISETP.NE.AND.EX P1, PT, R5.reuse, RZ, PT, P1 ;  /* 0x000000ff0500720c */ /* 0x040fe40003f25310 */
[----:B------:R-:W-:Y:S01]  /*67d0*/  ISETP.NE.AND.EX P0, PT, R5, RZ, PT, P0 ;  /* 0x000000ff0500720c */ /* 0x000fe20003f05300 */
[----:B------:R-:W3:Y:S01]  /*67e0*/  @!UP2 LDCU UR5, c[0x0][0xb0c] ;  /* 0x00016180ff05a7ac */ /* 0x000ee20008000800 */
[----:B------:R-:W-:Y:S01]  /*67f0*/  SHF.L.U32 R6, R15, 0x1f, RZ ;  /* 0x0000001f0f067819 */ /* 0x000fe200000006ff */
[----:B--2---:R-:W-:Y:S04]  /*6800*/  UIMAD.WIDE.U32 UR16, UR15, UR8, URZ ;  /* 0x000000080f1072a5 */ /* 0x004fe8000f8e00ff */
[----:B------:R-:W-:Y:S02]  /*6810*/  @!UP2 USHF.R.U32.HI UR4, URZ, UR9, UR17 ;  /* 0x00000009ff04a299 */ /* 0x000fe40008011611 */
[----:B------:R-:W-:Y:S02]  /*6820*/  UIMAD.WIDE.U32 UR16, UR14, UR11, URZ ;  /* 0x0000000b0e1072a5 */ /* 0x000fe4000f8e00ff */
[----:B---3--:R-:W-:Y:S04]  /*6830*/  @!UP2 UISETP.NE.AND UP0, UPT, UR5, 0x1, UPT ;  /* 0x000000010500a88c */ /* 0x008fe8000bf05270 */
[----:B------:R-:W-:Y:S02]  /*6840*/  @!UP2 USEL UR8, UR15, UR4, !UP0 ;  /* 0x000000040f08a287 */ /* 0x000fe4000c000000 */
[----:B------:R-:W-:Y:S01]  /*6850*/  @!UP2 UISETP.NE.AND UP0, UPT, UR10, 0x1, UPT ;  /* 0x000000010a00a88c */ /* 0x000fe2000bf05270 */
[----:B------:R-:W2:Y:S02]  /*6860*/  @!UP2 LDCU UR4, c[0x0][0xb20] ;  /* 0x00016400ff04a7ac */ /* 0x000ea40008000800 */
[----:B--2---:R-:W-:Y:S04]  /*6870*/  @!UP2 USHF.R.U32.HI UR4, URZ, UR4, UR17 ;  /* 0x00000004ff04a299 */ /* 0x004fe80008011611 */
[----:B------:R-:W-:Y:S04]  /*6880*/  @!UP2 USEL UR9, UR14, UR4, !UP0 ;  /* 0x000000040e09a287 */ /* 0x000fe8000c000000 */
[----:B------:R-:W-:Y:S02]  /*6890*/  @!UP2 UIADD3 UR4, UPT, UPT, -UR8, UR9, URZ ;  /* 0x000000090804a290 */ /* 0x000fe4000fffe1ff */
[----:B------:R-:W-:Y:S02]  /*68a0*/  @!UP2 UIADD3 UR8, UPT, UPT, UR8, -UR9, URZ ;  /* 0x800000090808a290 */ /* 0x000fe4000fffe0ff */
[----:B------:R-:W-:Y:S02]  /*68b0*/  @!UP2 UIMAD UR15, UR4, UR5, UR15 ;  /* 0x00000005040fa2a4 */ /* 0x000fe4000f8e020f */
[----:B------:R-:W-:Y:S01]  /*68c0*/  @!UP2 UIMAD UR14, UR8, UR10, UR14 ;  /* 0x0000000a080ea2a4 */ /* 0x000fe2000f8e020e */
[----:B------:R-:W-:Y:S11]  /*68d0*/  BRA.U UP3, `(.L_x_128) ;  /* 0x0000000103107547 */ /* 0x000ff6000b800000 */
[----:B------:R-:W-:Y:S04]  /*68e0*/  MOV R8, UR26 ;  /* 0x0000001a00087c02 */ /* 0x000fe80008000f00 */
[----:B------:R-:W-:Y:S04]  /*68f0*/  SHF.L.U32 R8, R8, 0x1f, RZ ;  /* 0x0000001f08087819 */ /* 0x000fe800000006ff */
[----:B------:R-:W2:Y:S02]  /*6900*/  SYNCS.PHASECHK.TRANS64.TRYWAIT P2, [UR19+0x378], R8 ;  /* 0x00037808ff0075a7 */ /* 0x000ea40008041113 */
[----:B--2---:R-:W-:Y:S05]  /*6910*/  @!P2 BRA `(.L_x_129) ;  /* 0x0000003800d4a947 */ /* 0x004fea0003800000 */
.L_x_128:
[----:B------:R-:W-:Y:S05]  /*6920*/  @!P1 BRA `(.L_x_130) ;  /* 0x00000000002c9947 */ /* 0x000fea0003800000 */
[----:B----4-:R-:W-:Y:S01]  /*6930*/  ISETP.NE.U32.AND P1, PT, R2, RZ, PT ;  /* 0x000000ff0200720c */ /* 0x010fe20003f25070 */
[----:B------:R-:W-:Y:S03]  /*6940*/  IMAD.MOV.U32 R80, RZ, RZ, 0x1 ;  /* 0x00000001ff507424 */ /* 0x000fe600078e00ff */
[----:B------:R-:W-:Y:S11]  /*6950*/  ISETP.NE.AND.EX P1, PT, R3, RZ, PT, P1 ;  /* 0x000000ff0300720c */ /* 0x000ff60003f25310 */
[----:B------:R-:W-:Y:S02]  /*6960*/  @!UPT UIADD3 URZ, UPT, UPT, URZ, URZ, URZ ;  /* 0x000000fffffff290 */ /* 0x000fe4000fffe0ff */
[----:B-1----:R-:W1:Y:S01]  /*6970*/  @P1 LDC.64 R8, c[0x0][0x888] ;  /* 0x00022200ff081b82 */ /* 0x002e620000000a00 */
[----:B------:R-:W-:Y:S04]  /*6980*/  @P1 IMAD R0, R4, UR36, RZ ;  /* 0x0000002404001c24 */ /* 0x000fe8000f8e02ff */
[----:B-1----:R-:W-:Y:S04]  /*6990*/  @P1 IMAD.WIDE R8, R0, 0x4, R8 ;  /* 0x0000000400081825 */ /* 0x002fe800078e0208 */
[----:B------:R-:W-:Y:S01]  /*69a0*/  HFMA2 R0, -RZ, RZ, 0, 5.9604644775390625e-08 ;  /* 0x00000001ff007431 */ /* 0x000fe200000001ff */
[----:B-----5:R2:W5:Y:S04]  /*69b0*/  @P1 LDG.E R39, desc[UR52][R8.64] ;  /* 0x0000003408271981 */ /* 0x020568000c1e1900 */
[----:B------:R-:W-:Y:S01]  /*69c0*/  @!P1 PRMT R80, R0, 0x7610, R80 ;  /* 0x0000761000509816 */ /* 0x000fe20000000050 */
[----:B--2---:R-:W3:Y:S06]  /*69d0*/  @!P1 LDC R39, c[0x0][0x880] ;  /* 0x00022000ff279b82 */ /* 0x004eec0000000800 */
.L_x_130:
[----:B---3-5:R-:W-:Y:S01]  /*69e0*/  @!P0 ISETP.EQ.AND P1, PT, R39, RZ, PT ;  /* 0x000000ff2700820c */ /* 0x028fe20003f22270 */
[----:B------:R-:W-:Y:S01]  /*69f0*/  @!UPT UIADD3 URZ, UPT, UPT, URZ, URZ, URZ ;  /* 0x000000fffffff290 */ /* 0x000fe2000fffe0ff */
[----:B------:R-:W-:Y:S11]  /*6a00*/  @!P0 BRA `(.L_x_131) ;  /* 0x0000000000188947 */ /* 0x000ff60003800000 */
[----:B------:R-:W-:Y:S02]  /*6a10*/  LOP3.LUT P0, RZ, R80, 0xff, RZ, 0xc0, !PT ;  /* 0x000000ff50ff7812 */ /* 0x000fe4000780c0ff */
[----:B----4-:R-:W-:Y:S04]  /*6a20*/  ISETP.NE.U32.AND P1, PT, R2, RZ, PT ;  /* 0x000000ff0200720c */ /* 0x010fe80003f25070 */
[----:B------:R-:W-:Y:S04]  /*6a30*/  ISETP.NE.AND.EX P1, PT, R3, RZ, PT, P1 ;  /* 0x000000ff0300720c */ /* 0x000fe80003f25310 */
[----:B------:R-:W-:Y:S03]  /*6a40*/  PLOP3.LUT P1, PT, P1, PT, PT, 0x8, 0x80 ;  /* 0x000000000080781c */ /* 0x000fe60000f2e170 */
[----:B------:R-:W-:Y:S11]  /*6a50*/  @P0 ISETP.EQ.AND P1, PT, R39, RZ, PT ;  /* 0x000000ff2700020c */ /* 0x000ff60003f22270 */
[----:B------:R-:W-:Y:S02]  /*6a60*/  @!UPT UIADD3 URZ, UPT, UPT, URZ, URZ, URZ ;  /* 0x000000fffffff290 */ /* 0x000fe4000fffe0ff */
.L_x_131:
[----:B------:R-:W2:Y:S01]  /*6a70*/  SYNCS.PHASECHK.TRANS64.TRYWAIT P0, [UR19+0x368], R6 ;  /* 0x00036806ff0075a7 */ /* 0x000ea20008001113 */
[----:B------:R-:W-:Y:S02]  /*6a80*/  ELECT P2, URZ, PT ;  /* 0x0000000000ff782f */ /* 0x000fe40003840000 */
[----:B------:R-:W-:Y:S01]  /*6a90*/  IADD3 R14, PT, PT, R14, 0x1, RZ ;  /* 0x000000010e0e7810 */ /* 0x000fe20007ffe0ff */
[----:B--2---:R-:W-:Y:S10]  /*6aa0*/  @!P0 BRA `(.L_x_132) ;  /* 0x0000003800888947 */ /* 0x004ff40003800000 */
.L_x_283:
[----:B------:R-:W-:Y:S01]  /*6ab0*/  PLOP3.LUT P1, PT, P1, P2, PT, 0xf2, 0x2f ;  /* 0x00000000002f781c */ /* 0x000fe20000f25e72 */
[----:B------:R-:W-:Y:S01]  /*6ac0*/  UMOV UR16, 0x0 ;  /* 0x0000000000107882 */ /* 0x000fe20000000000 */
[----:B------:R-:W-:Y:S01]  /*6ad0*/  UMOV UR17, 0x10000000 ;  /* 0x1000000000117882 */ /* 0x000fe20000000000 */
[----:B------:R-:W-:Y:S01]  /*6ae0*/  UMOV UR12, UR36 ;  /* 0x00000024000c7c82 */ /* 0x000fe20008000000 */
[----:B------:R-:W-:Y:S01]  /*6af0*/  LOP3.LUT R15, R15, 0x1, RZ, 0x3c, !PT ;  /* 0x000000010f0f7812 */ /* 0x000fe200078e3cff */
[----:B------:R-:W-:Y:S01]  /*6b00*/  UPLOP3.LUT UP3, UPT, UPT, UPT, UPT, 0x80, 0x8 ;  /* 0x000000000008789c */ /* 0x000fe20003f6f070 */
[----:B------:R-:W-:Y:S07]  /*6b10*/  UMOV UR36, UR29 ;  /* 0x0000001d00247c82 */ /* 0x000fee0008000000 */
[----:B-1----:R-:W-:Y:S01]  /*6b20*/  @!P1 IADD3 R6, P0, PT, R16, 0x580, RZ ;  /* 0x0000058010069810 */ /* 0x002fe20007f1e0ff */
[----:B------:R-:W-:Y:S03]  /*6b30*/  VOTEU.ALL UP0, P1 ;  /* 0x0000000000ff7886 */ /* 0x000fe60000800000 */
[----:B------:R-:W-:Y:S01]  /*6b40*/  @!P1 R2UR UR5, R6 ;  /* 0x00000000060592ca */ /* 0x000fe200000e0000 */
[----:B------:R-:W-:Y:S01]  /*6b50*/  @!P1 IMAD.X R0, RZ, RZ, R17, P0 ;  /* 0x000000ffff009224 */ /* 0x000fe200000e0611 */
[----:B------:R-:W-:Y:S01]  /*6b60*/  @!UP0 USHF.L.U32 UR10, UR51, 0x6, URZ ;  /* 0x00000006330a8899 */ /* 0x000fe200080006ff */
[----:B------:R-:W-:Y:S01]  /*6b70*/  ISETP.NE.AND P0, PT, R14, 0x2, PT ;  /* 0x000000020e00780c */ /* 0x000fe20003f05270 */
[----:B------:R-:W-:Y:S02]  /*6b80*/  @!UP0 USHF.L.U32 UR11, UR50, 0x6, URZ ;  /* 0x00000006320b8899 */ /* 0x000fe400080006ff */
[----:B------:R-:W-:Y:S01]  /*6b90*/  @!P1 R2UR UR4, R0 ;  /* 0x00000000000492ca */ /* 0x000fe200000e0000 */
[----:B------:R-:W-:Y:S01]  /*6ba0*/  @!UP0 UIADD3 UR8, UPT, UPT, UR19, 0x600, URZ ;  /* 0x0000060013088890 */ /* 0x000fe2000fffe0ff */
[----:B------:R-:W-:Y:S01]  /*6bb0*/  SEL R0, RZ, 0x1, P0 ;  /* 0x00000001ff007807 */ /* 0x000fe20000000000 */
[----:B------:R-:W-:Y:S01]  /*6bc0*/  @!UP0 UIADD3 UR9, UPT, UPT, UR19, 0x360, URZ ;  /* 0x0000036013098890 */ /* 0x000fe2000fffe0ff */
[----:B------:R-:W-:Y:S01]  /*6bd0*/  SEL R14, R14, RZ, P0 ;  /* 0x000000ff0e0e7207 */ /* 0x000fe20000000000 */
[----:B------:R-:W-:Y:S01]  /*6be0*/  VOTEU.ALL UP0, P1 ;  /* 0x0000000000ff7886 */ /* 0x000fe20000800000 */
[----:B------:R-:W-:Y:S01]  /*6bf0*/  LOP3.LUT R13, R13, R0, RZ, 0x3c, !PT ;  /* 0x000000000d0d7212 */ /* 0x000fe200078e3cff */
[----:B------:R-:W-:Y:S01]  /*6c00*/  IMAD.U32 R8, RZ, RZ, UR5 ;  /* 0x00000005ff087e24 */ /* 0x000fe2000f8e00ff */
[----:B------:R-:W-:Y:S02]  /*6c10*/  UIADD3 UR51, UPT, UPT, UR14, UR48, URZ ;  /* 0x000000300e337290 */ /* 0x000fe4000fffe0ff */
[----:B------:R-:W-:Y:S03]  /*6c20*/  UIADD3 UR50, UPT, UPT, UR15, UR49, URZ ;  /* 0x000000310f327290 */ /* 0x000fe6000fffe0ff */
[----:B------:R-:W-:Y:S01]  /*6c30*/  IMAD.U32 R9, RZ, RZ, UR4 ;  /* 0x00000004ff097e24 */ /* 0x000fe2000f8e00ff */
[----:B------:R-:W-:Y:S04]  /*6c40*/  @!P1 R2UR UR4, R8 ;  /* 0x00000000080492ca */ /* 0x000fe800000e0000 */
[----:B------:R-:W-:Y:S11]  /*6c50*/  @!P1 R2UR UR5, R9 ;  /* 0x00000000090592ca */ /* 0x000ff600000e0000 */
[----:B------:R-:W-:Y:S02]  /*6c60*/  @!UPT UIADD3 URZ, UPT, UPT, URZ, URZ, URZ ;  /* 0x000000fffffff290 */ /* 0x000fe4000fffe0ff */
[----:B------:R3:W-:Y:S01]  /*6c70*/  @!UP0 UTMALDG.3D [UR8], [UR4], desc[UR16] ;  /* 0x00001008040085b4 */ /* 0x0007e20008011000 */
[----:B------:R3:W-:Y:S01]  /*6c80*/  @!P1 SYNCS.ARRIVE.TRANS64.RED.A0TR RZ, [UR19+0x360], R7 ;  /* 0x00036007ffff99a7 */ /* 0x0007e20008300413 */
[----:B------:R-:W-:Y:S01]  /*6c90*/  SYNCS.ARRIVE.TRANS64.RED.A1T0 RZ, [UR54], RZ ;  /* 0x000000ffffff79a7 */ /* 0x000fe20008100436 */
[----:B------:R-:W-:Y:S05]  /*6ca0*/  BRA.U UP1, `(.L_x_133) ;  /* 0xfffffff501a87547 */ /* 0x000fea000b83ffff */
[----:B------:R-:W-:Y:S07]  /*6cb0*/  MOV R0, UR19 ;  /* 0x0000001300007c02 */ /* 0x000fee0008000f00 */
.L_x_134:
[----:B-1--4-:R-:W-:-:S04]  /*6cc0*/  SHF.L.U32 R2, R15, 0x1f, RZ ;  /* 0x0000001f0f027819 */ /* 0x012fc800000006ff */
[----:B------:R1:W2:Y:S03]  /*6cd0*/  SYNCS.PHASECHK.TRANS64.TRYWAIT P0, [R0+URZ+0x368], R2 ;  /* 0x00036802000075a7 */ /* 0x0002a600080011ff */
[----:B--2---:R-:W-:Y:S05]  /*6ce0*/  @!P0 NANOSLEEP.SYNCS 0x989680 ;  /* 0x009896800000895d */ /* 0x004fea0003900000 */
[----:B------:R-:W2:Y:S02]  /*6cf0*/  @!P0 SYNCS.PHASECHK.TRANS64 P0, [R0+URZ+0x368], R2 ;  /* 0x00036802000085a7 */ /* 0x000ea400080010ff */
[----:B--23--:R-:W-:Y:S05]  /*6d00*/  @P0 EXIT ;  /* 0x000000000000094d */ /* 0x00cfea0003800000 */
[----:B------:R-:W-:Y:S05]  /*6d10*/  BRA `(.L_x_134) ;  /* 0xfffffffc00e87947 */ /* 0x000fea000383ffff */
.L_x_125:
[----:B------:R-:W-:-:S06]  /*6d20*/  UISETP.GE.AND UP0, UPT, UR10, 0x4, UPT ;  /* 0x000000040a00788c */ /* 0x000fcc000bf06270 */
[----:B------:R-:W-:-:S13]  /*6d30*/  PLOP3.LUT P0, PT, PT, PT, UP0, 0x80, 0x8 ;  /* 0x000000000008781c */ /* 0x000fda0003f0f008 */
[----:B------:R-:W-:Y:S05]  /*6d40*/  @!P0 EXIT ;  /* 0x000000000000894d */ /* 0x000fea0003800000 */
[----:B------:R-:W-:Y:S01]  /*6d50*/  BAR.SYNC.DEFER_BLOCKING 0x6, 0xa0 ;  /* 0x0182800000007b1d */ /* 0x000fe20000010000 */
[C---:B------:R-:W-:Y:S01]  /*6d60*/  IMAD.SHL.U32 R5, R69.reuse, 0x40, RZ ;  /* 0x0000004045057824 */ /* 0x040fe200078e00ff */
[----:B------:R-:W-:Y:S01]  /*6d70*/  CS2R R84, SRZ ;  /* 0x0000000000547805 */ /* 0x000fe2000001ff00 */
[C---:B------:R-:W-:Y:S01]  /*6d80*/  IMAD.SHL.U32 R2, R69.reuse, 0x20, RZ ;  /* 0x0000002045027824 */ /* 0x040fe200078e00ff */
[----:B------:R-:W-:Y:S01]  /*6d90*/  CS2R R82, SRZ ;  /* 0x0000000000527805 */ /* 0x000fe2000001ff00 */
[----:B------:R-:W-:Y:S01]  /*6da0*/  IMAD.SHL.U32 R3, R69, 0x8, RZ ;  /* 0x0000000845037824 */ /* 0x000fe200078e00ff */
[----:B------:R-:W-:Y:S01]  /*6db0*/  UMOV UR57, 0x400 ;  /* 0x0000040000397882 */ /* 0x000fe20000000000 */
[----:B------:R-:W-:Y:S01]  /*6dc0*/  LOP3.LUT R4, R5, 0x180, RZ, 0xc0, !PT ;  /* 0x0000018005047812 */ /* 0x000fe200078ec0ff */
[----:B------:R-:W-:Y:S01]  /*6dd0*/  ULEA UR57, UR54, UR57, 0x18 ;  /* 0x0000003936397291 */ /* 0x000fe2000f8ec0ff */
[----:B------:R-:W-:Y:S01]  /*6de0*/  LOP3.LUT R2, R2, 0xc00, RZ, 0xc0, !PT ;  /* 0x00000c0002027812 */ /* 0x000fe200078ec0ff */
[----:B------:R-:W1:Y:S01]  /*6df0*/  LDC.64 R70, c[0x0][0x888] ;  /* 0x00022200ff467b82 */ /* 0x000e620000000a00 */
[----:B------:R-:W-:Y:S01]  /*6e00*/  LOP3.LUT R3, R4, 0x30, R3, 0xf8, !PT ;  /* 0x0000003004037812 */ /* 0x000fe200078ef803 */
[C---:B------:R-:W-:Y:S01]  /*6e10*/  IMAD.SHL.U32 R4, R69.reuse, 0x2, RZ ;  /* 0x0000000245047824 */ /* 0x040fe200078e00ff */
[--C-:B------:R-:W-:Y:S01]  /*6e20*/  LOP3.LUT R2, R2, 0x40, R5.reuse, 0xf8, !PT ;  /* 0x0000004002027812 */ /* 0x100fe200078ef805 */
[C---:B------:R-:W-:Y:S01]  /*6e30*/  IMAD.U32 R37, R69.reuse, 0x10000, RZ ;  /* 0x0001000045257824 */ /* 0x040fe200078e00ff */
[----:B------:R-:W-:Y:S01]  /*6e40*/  UIADD3 UR4, UPT, UPT, UR57, 0x1600, URZ ;  /* 0x0000160039047890 */ /* 0x000fe2000fffe0ff */
[----:B------:R-:W-:Y:S01]  /*6e50*/  IMAD.SHL.U32 R78, R69, 0x10, RZ ;  /* 0x00000010454e7824 */ /* 0x000fe200078e00ff */
[----:B------:R-:W-:Y:S01]  /*6e60*/  LOP3.LUT R3, R3, 0x20, R4, 0x78, !PT ;  /* 0x0000002003037812 */ /* 0x000fe200078e7804 */
[----:B------:R-:W2:Y:S01]  /*6e70*/  LDC.64 R76, c[0x0][0x890] ;  /* 0x00022400ff4c7b82 */ /* 0x000ea20000000a00 */
[----:B------:R-:W-:Y:S01]  /*6e80*/  LOP3.LUT R2, R2, 0x200, R5, 0xf8, !PT ;  /* 0x0000020002027812 */ /* 0x000fe200078ef805 */
[----:B------:R-:W-:Y:S01]  /*6e90*/  IMAD.MOV.U32 R36, RZ, RZ, RZ ;  /* 0x000000ffff247224 */ /* 0x000fe200078e00ff */
[----:B------:R-:W-:Y:S01]  /*6ea0*/  LOP3.LUT R37, R37, 0x600000, RZ, 0xc0, !PT ;  /* 0x0060000025257812 */ /* 0x000fe200078ec0ff */
[----:B------:R-:W-:Y:S01]  /*6eb0*/  IMAD.U32 R86, RZ, RZ, UR4 ;  /* 0x00000004ff567e24 */ /* 0x000fe2000f8e00ff */
[----:B------:R-:W-:Y:S01]  /*6ec0*/  LOP3.LUT R79, R2, R3, RZ, 0xfc, !PT ;  /* 0x00000003024f7212 */ /* 0x000fe200078efcff */
[----:B------:R-:W3:Y:S01]  /*6ed0*/  LDS R0, [UR57+0x430] ;  /* 0x00043039ff007984 */ /* 0x000ee20008000800 */
[----:B------:R-:W-:Y:S01]  /*6ee0*/  LOP3.LUT R78, R78, 0x20, RZ, 0xc0, !PT ;  /* 0x000000204e4e7812 */ /* 0x000fe200078ec0ff */
[----:B------:R-:W4:Y:S01]  /*6ef0*/  LDC.64 R74, c[0x0][0x8b0] ;  /* 0x00022c00ff4a7b82 */ /* 0x000f220000000a00 */
[----:B------:R-:W1:Y:S01]  /*6f00*/  LDCU UR59, c[0x0][0x370] ;  /* 0x00006e00ff3b77ac */ /* 0x000e620008000800 */
[----:B------:R-:W-:Y:S01]  /*6f10*/  VIADD R2, R79, UR57 ;  /* 0x000000394f027c36 */ /* 0x000fe20008000000 */
[----:B------:R-:W1:Y:S04]  /*6f20*/  LDCU.64 UR62, c[0x0][0x348] ;  /* 0x00006900ff3e77ac */ /* 0x000e680008000a00 */
[----:B------:R-:W-:Y:S01]  /*6f30*/  IADD3 R78, PT, PT, -R78, 0x600, R2 ;  /* 0x000006004e4e7810 */ /* 0x000fe20007ffe102 */
[----:B------:R-:W1:Y:S01]  /*6f40*/  LDC.64 R72, c[0x0][0x8a8] ;  /* 0x00022a00ff487b82 */ /* 0x000e620000000a00 */
[----:B------:R-:W1:Y:S01]  /*6f50*/  LDCU UR41, c[0x0][0xb0c] ;  /* 0x00016180ff2977ac */ /* 0x000e620008000800 */
[----:B------:R-:W1:Y:S01]  /*6f60*/  LDCU UR55, c[0x0][0xb20] ;  /* 0x00016400ff3777ac */ /* 0x000e620008000800 */
[----:B------:R-:W1:Y:S01]  /*6f70*/  LDCU UR40, c[0x0][0xb30] ;  /* 0x00016600ff2877ac */ /* 0x000e620008000800 */
[----:B------:R-:W1:Y:S01]  /*6f80*/  LDCU.64 UR38, c[0x0][0xb28] ;  /* 0x00016500ff2677ac */ /* 0x000e620008000a00 */
[----:B------:R-:W1:Y:S01]  /*6f90*/  LDCU.128 UR44, c[0x0][0xb10] ;  /* 0x00016200ff2c77ac */ /* 0x000e620008000c00 */
[----:B------:R-:W1:Y:S01]  /*6fa0*/  LDCU UR58, c[0x0][0x374] ;  /* 0x00006e80ff3a77ac */ /* 0x000e620008000800 */
[----:B------:R-:W-:Y:S01]  /*6fb0*/  UIADD3 UR56, UPT, UPT, UR57, 0x600, URZ ;  /* 0x0000060039387890 */ /* 0x000fe2000fffe0ff */
[----:B---3--:R-:W-:-:S11]  /*6fc0*/  IMAD.IADD R37, R0, 0x1, R37 ;  /* 0x0000000100257824 */ /* 0x008fd600078e0225 */
.L_x_152:
[----:B------:R-:W-:Y:S02]  /*6fd0*/  LEA R3, R82, UR57, 0x3 ;  /* 0x0000003952037c11 */ /* 0x000fe4000f8e18ff */
[----:B------:R-:W-:Y:S02]  /*6fe0*/  SHF.L.U32 R0, R84, 0x1f, RZ ;  /* 0x0000001f54007819 */ /* 0x000fe400000006ff */
[----:B-1----:R-:W-:Y:S02]  /*6ff0*/  LEA R4, R82, UR57, 0x4 ;  /* 0x0000003952047c11 */ /* 0x002fe4000f8e20ff */
[----:B------:R-:W3:Y:S02]  /*7000*/  SYNCS.PHASECHK.TRANS64.TRYWAIT P0, [R3+URZ+0x380], R0 ;  /* 0x00038000030075a7 */ /* 0x000ee400080011ff */
[----:B--23--:R-:W-:Y:S05]  /*7010*/  @!P0 BRA `(.L_x_135) ;  /* 0x0000003400448947 */ /* 0x00cfea0003800000 */
.L_x_284:
        /* <DEDUP_REMOVED lines=11> */
[----:B------:R-:W-:Y:S01]  /*70d0*/  PLOP3.LUT P0, PT, PT, PT, UP1, 0x80, 0x8 ;  /* 0x000000000008781c */ /* 0x000fe20003f0f018 */
[----:B------:R-:W-:Y:S11]  /*70e0*/  UP2UR UR61, UPR, URZ, 0x2 ;  /* 0x00000002ff3d7883 */ /* 0x000ff60008000000 */
[----:B------:R-:W-:Y:S01]  /*70f0*/  @!UPT UIADD3 URZ, UPT, UPT, URZ, URZ, URZ ;  /* 0x000000fffffff290 */ /* 0x000fe2000fffe0ff */
        /* <DEDUP_REMOVED lines=14> */
[----:B------:R-:W-:Y:S02]  /*71e0*/  UISETP.NE.AND UP0, UPT, UR46, 0x1, UPT ;  /* 0x000000012e00788c */ /* 0x000fe4000bf05270 */
[----:B------:R-:W-:Y:S02]  /*71f0*/  USHF.R.U32.HI UR15, URZ, UR55, UR15 ;  /* 0x00000037ff0f7299 */ /* 0x000fe4000801160f */
[----:B------:R-:W-:Y:S02]  /*7200*/  UIMAD.WIDE.U32 UR18, UR59, UR44, URZ ;  /* 0x0000002c3b1272a5 */ /* 0x000fe4000f8e00ff */
[----:B------:R-:W-:Y:S02]  /*7210*/  UIMAD.WIDE.U32 UR20, UR42, UR47, URZ ;  /* 0x0000002f2a1472a5 */ /* 0x000fe4000f8e00ff */
[----:B------:R-:W-:Y:S02]  /*7220*/  USEL UR4, UR58, UR15, !UP0 ;  /* 0x0000000f3a047287 */ /* 0x000fe4000c000000 */
[----:B------:R-:W-:Y:S02]  /*7230*/  UISETP.NE.AND UP2, UPT, UR37, 0x1, UPT ;  /* 0x000000012500788c */ /* 0x000fe4000bf45270 */
[----:B------:R-:W-:Y:S02]  /*7240*/  USHF.R.U32.HI UR14, URZ, UR45, UR19 ;  /* 0x0000002dff0e7299 */ /* 0x000fe40008011613 */
[----:B------:R-:W-:Y:S02]  /*7250*/  USHF.R.U32.HI UR15, URZ, UR55, UR21 ;  /* 0x00000037ff0f7299 */ /* 0x000fe40008011615 */
[----:B------:R-:W-:Y:S02]  /*7260*/  UIMAD.WIDE.U32 UR18, UR4, UR38, URZ ;  /* 0x00000026041272a5 */ /* 0x000fe4000f8e00ff */
[----:B------:R-:W-:Y:S02]  /*7270*/  UISETP.NE.AND UP1, UPT, UR41, 0x1, UPT ;  /* 0x000000012900788c */ /* 0x000fe4000bf25270 */
[----:B------:R-:W-:Y:S02]  /*7280*/  UIMAD.WIDE.U32 UR16, UR43, UR44, URZ ;  /* 0x0000002c2b1072a5 */ /* 0x000fe4000f8e00ff */
[----:B------:R-:W-:Y:S02]  /*7290*/  USEL UR8, UR42, UR15, !UP0 ;  /* 0x0000000f2a087287 */ /* 0x000fe4000c000000 */
[----:B------:R-:W-:Y:S02]  /*72a0*/  USEL UR9, UR59, UR14, !UP1 ;  /* 0x0000000e3b097287 */ /* 0x000fe4000c800000 */
[----:B------:R-:W-:Y:S02]  /*72b0*/  USHF.R.U32.HI UR14, URZ, UR45, UR17 ;  /* 0x0000002dff0e7299 */ /* 0x000fe40008011611 */
[----:B------:R-:W-:Y:S02]  /*72c0*/  UIMAD.WIDE.U32 UR16, UR9, UR38, URZ ;  /* 0x00000026091072a5 */ /* 0x000fe4000f8e00ff */
[----:B------:R-:W-:Y:S02]  /*72d0*/  USEL UR5, UR43, UR14, !UP1 ;  /* 0x0000000e2b057287 */ /* 0x000fe4000c800000 */
[----:B------:R-:W-:Y:S02]  /*72e0*/  @UP2 USHF.R.U32.HI UR9, URZ, UR39, UR17 ;  /* 0x00000027ff092299 */ /* 0x000fe40008011611 */
[----:B------:R-:W-:Y:S02]  /*72f0*/  UIMAD.WIDE.U32 UR12, UR8, UR38, URZ ;  /* 0x00000026080c72a5 */ /* 0x000fe4000f8e00ff */
[----:B------:R-:W-:Y:S02]  /*7300*/  UIMAD UR6, UR37, UR9, URZ ;  /* 0x00000009250672a4 */ /* 0x000fe4000f8e02ff */
[----:B------:R-:W-:Y:S01]  /*7310*/  USHF.R.U32.HI UR11, URZ, UR39, UR13 ;  /* 0x00000027ff0b7299 */ /* 0x000fe2000801160d */
[----:B------:R-:W-:Y:S02]  /*7320*/  UMOV UR15, UR19 ;  /* 0x00000013000f7c82 */ /* 0x000fe40008000000 */
[----:B------:R-:W-:Y:S02]  /*7330*/  @UP2 USHF.R.U32.HI UR4, URZ, UR39, UR15 ;  /* 0x00000027ff042299 */ /* 0x000fe4000801160f */
[----:B------:R-:W-:Y:S02]  /*7340*/  USEL UR12, UR8, UR11, !UP2 ;  /* 0x0000000b080c7287 */ /* 0x000fe4000d000000 */
[----:B------:R-:W-:Y:S02]  /*7350*/  UIMAD UR4, UR37, UR4, URZ ;  /* 0x00000004250472a4 */ /* 0x000fe4000f8e02ff */
[----:B------:R-:W-:Y:S02]  /*7360*/  UIADD3 UR11, UPT, UPT, -UR12, URZ, URZ ;  /* 0x000000ff0c0b7290 */ /* 0x000fe4000fffe1ff */
[----:B------:R-:W-:Y:S02]  /*7370*/  UISETP.GE.AND UP0, UPT, UR8, UR4, UPT ;  /* 0x000000040800728c */ /* 0x000fe4000bf06270 */
[----:B------:R-:W-:Y:S02]  /*7380*/  UIMAD UR11, UR37, UR11, UR8 ;  /* 0x0000000b250b72a4 */ /* 0x000fe4000f8e0208 */
[----:B------:R-:W-:Y:S02]  /*7390*/  UISETP.GE.OR UP0, UPT, UR5, UR6, UP0 ;  /* 0x000000060500728c */ /* 0x000fe40008706670 */
[----:B------:R-:W-:Y:S02]  /*73a0*/  UIMAD.WIDE.U32 UR6, UR5, UR38, URZ ;  /* 0x00000026050672a5 */ /* 0x000fe4000f8e00ff */
[----:B------:R-:W-:Y:S04]  /*73b0*/  UIADD3 UR6, UPT, UPT, -UR8, URZ, URZ ;  /* 0x000000ff08067290 */ /* 0x000fe8000fffe1ff */
[----:B------:R-:W-:Y:S03]  /*73c0*/  UIMAD UR42, UR46, UR6, UR42 ;  /* 0x000000062e2a72a4 */ /* 0x000fe6000f8e022a */
[----:B------:R-:W-:Y:S02]  /*73d0*/  @!UP0 USHF.R.U32.HI UR4, URZ, UR39, UR7 ;  /* 0x00000027ff048299 */ /* 0x000fe40008011607 */
[----:B------:R-:W-:Y:S02]  /*73e0*/  UIADD3 UR7, UPT, UPT, -UR5, URZ, URZ ;  /* 0x000000ff05077290 */ /* 0x000fe4000fffe1ff */
[----:B------:R-:W-:Y:S02]  /*73f0*/  @!UP0 USEL UR4, UR5, UR4, !UP2 ;  /* 0x0000000405048287 */ /* 0x000fe4000d000000 */
[----:B------:R-:W-:Y:S02]  /*7400*/  UIMAD UR43, UR41, UR7, UR43 ;  /* 0x00000007292b72a4 */ /* 0x000fe4000f8e022b */
[----:B------:R-:W-:Y:S02]  /*7410*/  @!UP0 UIMAD UR10, UR9, UR11, UR4 ;  /* 0x0000000b090a82a4 */ /* 0x000fe4000f8e0204 */
[----:B------:R-:W-:Y:S04]  /*7420*/  @!UP0 UIADD3 UR11, UPT, UPT, UR12, -UR4, URZ ;  /* 0x800000040c0b8290 */ /* 0x000fe8000fffe0ff */
[----:B------:R-:W-:Y:S03]  /*7430*/  @!UP0 UIMAD UR8, UR11, UR37, UR5 ;  /* 0x000000250b0882a4 */ /* 0x000fe6000f8e0205 */
[----:B------:R-:W-:Y:S02]  /*7440*/  @!UP0 UMOV UR5, UR10 ;  /* 0x0000000a00058c82 */ /* 0x000fe40008000000 */
[----:B------:R-:W-:Y:S02]  /*7450*/  UIMAD UR43, UR5, UR41, UR43 ;  /* 0x00000029052b72a4 */ /* 0x000fe4000f8e022b */
[----:B------:R-:W-:Y:S11]  /*7460*/  UIMAD UR42, UR8, UR46, UR42 ;  /* 0x0000002e082a72a4 */ /* 0x000ff6000f8e022a */
[----:B------:R-:W-:Y:S01]  /*7470*/  @!UPT UIADD3 URZ, UPT, UPT, URZ, URZ, URZ ;  /* 0x000000fffffff290 */ /* 0x000fe2000fffe0ff */
.L_x_136:
[----:B------:R-:W-:Y:S01]  /*7480*/  UISETP.NE.AND UP0, UPT, UR40, 0x1, UPT ;  /* 0x000000012800788c */ /* 0x000fe2000bf05270 */
[----:B------:R-:W-:Y:S10]  /*7490*/  IADD3 R82, PT, PT, R82, 0x1, RZ ;  /* 0x0000000152527810 */ /* 0x000ff40007ffe0ff */
[----:B------:R-:W2:Y:S01]  /*74a0*/  @!UP0 LDCU.128 UR8, c[0x0][0xb10] ;  /* 0x00016200ff0887ac */ /* 0x000ea20008000c00 */
[----:B------:R-:W3:Y:S01]  /*74b0*/  @!UP0 LDCU UR5, c[0x0][0xb0c] ;  /* 0x00016180ff0587ac */ /* 0x000ee20008000800 */
[----:B------:R-:W4:Y:S01]  /*74c0*/  @!UP0 LDCU UR4, c[0x0][0xb20] ;  /* 0x00016400ff0487ac */ /* 0x000f220008000800 */
[----:B--2---:R-:W-:Y:S02]  /*74d0*/  UIMAD.WIDE.U32 UR6, UR43, UR8, URZ ;  /* 0x000000082b0672a5 */ /* 0x004fe4000f8e00ff */
[----:B------:R-:W-:Y:S02]  /*74e0*/  UIMAD.WIDE.U32 UR12, UR42, UR11, URZ ;  /* 0x0000000b2a0c72a5 */ /* 0x000fe4000f8e00ff */
[----:B------:R-:W-:Y:S02]  /*74f0*/  @!UP0 UISETP.NE.AND UP1, UPT, UR10, 0x1, UPT ;  /* 0x000000010a00888c */ /* 0x000fe4000bf25270 */
[----:B------:R-:W-:Y:S02]  /*7500*/  @!UP0 USHF.R.U32.HI UR7, URZ, UR9, UR7 ;  /* 0x00000009ff078299 */ /* 0x000fe40008011607 */
[----:B---3--:R-:W-:Y:S02]  /*7510*/  @!UP0 UISETP.NE.AND UP2, UPT, UR5, 0x1, UPT ;  /* 0x000000010500888c */ /* 0x008fe4000bf45270 */
[----:B----4-:R-:W-:Y:S02]  /*7520*/  @!UP0 USHF.R.U32.HI UR4, URZ, UR4, UR13 ;  /* 0x00000004ff048299 */ /* 0x010fe4000801160d */
[----:B------:R-:W-:Y:S02]  /*7530*/  @!UP0 USEL UR7, UR43, UR7, !UP2 ;  /* 0x000000072b078287 */ /* 0x000fe4000d000000 */
[----:B------:R-:W-:Y:S04]  /*7540*/  @!UP0 USEL UR6, UR42, UR4, !UP1 ;  /* 0x000000042a068287 */ /* 0x000fe8000c800000 */
[----:B------:R-:W-:Y:S02]  /*7550*/  @!UP0 UIADD3 UR4, UPT, UPT, -UR7, UR6, URZ ;  /* 0x0000000607048290 */ /* 0x000fe4000fffe1ff */
[----:B------:R-:W-:Y:S02]  /*7560*/  @!UP0 UIADD3 UR6, UPT, UPT, UR7, -UR6, URZ ;  /* 0x8000000607068290 */ /* 0x000fe4000fffe0ff */
[----:B------:R-:W-:Y:S02]  /*7570*/  @!UP0 UIMAD UR43, UR4, UR5, UR43 ;  /* 0x00000005042b82a4 */ /* 0x000fe4000f8e022b */
[----:B------:R-:W-:Y:S02]  /*7580*/  @!UP0 UIMAD UR42, UR6, UR10, UR42 ;  /* 0x0000000a062a82a4 */ /* 0x000fe4000f8e022a */
[----:B------:R-:W-:Y:S09]  /*7590*/  ULOP3.LUT UP0, URZ, UR56, 0x1b0, URZ, 0xc0, !UPT ;  /* 0x000001b038ff7892 */ /* 0x000ff2000f80c0ff */
[----:B------:R-:W-:Y:S05]  /*75a0*/  BRA.U !UP0, `(.L_x_137) ;  /* 0x0000000108407547 */ /* 0x000fea000b800000 */
[----:B------:R-:W2:Y:S01]  /*75b0*/  LDCU.64 UR8, c[0x4][0x80] ;  /* 0x01001000ff0877ac */ /* 0x000ea20008000a00 */
[----:B------:R-:W-:Y:S01]  /*75c0*/  MOV R3, 0x0 ;  /* 0x0000000000037802 */ /* 0x000fe20000000f00 */
[----:B------:R-:W-:Y:S02]  /*75d0*/  HFMA2 R12, -RZ, RZ, 0, 5.9604644775390625e-08 ;  /* 0x00000001ff0c7431 */ /* 0x000fe400000001ff */
[----:B------:R-:W-:Y:S02]  /*75e0*/  IMAD.MOV.U32 R8, RZ, RZ, 0x70 ;  /* 0x00000070ff087424 */ /* 0x000fe400078e00ff */
[----:B------:R-:W-:Y:S01]  /*75f0*/  IMAD.MOV.U32 R13, RZ, RZ, RZ ;  /* 0x000000ffff0d7224 */ /* 0x000fe200078e00ff */
[----:B------:R-:W3:Y:S01]  /*7600*/  LDCU.64 UR6, c[0x4][0x88] ;  /* 0x01001100ff0677ac */ /* 0x000ee20008000a00 */
[----:B------:R-:W4:Y:S01]  /*7610*/  LDC.64 R2, c[0x4][R3] ;  /* 0x0100000003027b82 */ /* 0x000f220000000a00 */
[----:B------:R-:W1:Y:S01]  /*7620*/  LDCU.64 UR4, c[0x4][0x8] ;  /* 0x01000100ff0477ac */ /* 0x000e620008000a00 */
[----:B--2---:R-:W-:Y:S01]  /*7630*/  MOV R5, UR9 ;  /* 0x0000000900057c02 */ /* 0x004fe20008000f00 */
[----:B------:R-:W-:Y:S01]  /*7640*/  IMAD.U32 R4, RZ, RZ, UR8 ;  /* 0x00000008ff047e24 */ /* 0x000fe2000f8e00ff */
[----:B---3--:R-:W-:Y:S01]  /*7650*/  MOV R7, UR7 ;  /* 0x0000000700077c02 */ /* 0x008fe20008000f00 */
[----:B------:R-:W-:Y:S01]  /*7660*/  IMAD.U32 R6, RZ, RZ, UR6 ;  /* 0x00000006ff067e24 */ /* 0x000fe2000f8e00ff */
[----:B-1----:R-:W-:Y:S01]  /*7670*/  MOV R11, UR5 ;  /* 0x00000005000b7c02 */ /* 0x002fe20008000f00 */
[----:B------:R-:W-:Y:S02]  /*7680*/  IMAD.U32 R10, RZ, RZ, UR4 ;  /* 0x00000004ff0a7e24 */ /* 0x000fe4000f8e00ff */
[----:B------:R-:W-:Y:S07]  /*7690*/  LEPC R20, `(.L_x_137) ;  /* 0x000000001014794e */ /* 0x000fee0000000000 */
[----:B----45:R-:W-:Y:S05]  /*76a0*/  CALL.ABS.NOINC R2 ;  /* 0x0000000002007343 */ /* 0x030fea0003c00000 */
.L_x_137:
[----:B------:R-:W-:Y:S01]  /*76b0*/  LOP3.LUT P0, RZ, R86, 0x1b0, RZ, 0xc0, !PT ;  /* 0x000001b056ff7812 */ /* 0x000fe2000780c0ff */
[----:B------:R-:W-:Y:S11]  /*76c0*/  BSSY.RECONVERGENT B6, `(.L_x_138) ;  /* 0x0000013000067945 */ /* 0x000ff60003800200 */
[----:B------:R-:W-:Y:S01]  /*76d0*/  @!UPT UIADD3 URZ, UPT, UPT, URZ, URZ, URZ ;  /* 0x000000fffffff290 */ /* 0x000fe2000fffe0ff */
[----:B------:R-:W-:Y:S05]  /*76e0*/  @!P0 BRA `(.L_x_139) ;  /* 0x0000000000408947 */ /* 0x000fea0003800000 */
        /* <DEDUP_REMOVED lines=16> */
.L_x_139:
[----:B------:R-:W-:Y:S05]  /*77f0*/  BSYNC.RECONVERGENT B6 ;  /* 0x0000000000067941 */ /* 0x000fea0003800200 */
.L_x_138:
[----:B------:R-:W-:Y:S02]  /*7800*/  ISETP.NE.U32.AND P0, PT, R70, RZ, PT ;  /* 0x000000ff4600720c */ /* 0x000fe40003f05070 */
[C---:B------:R-:W-:Y:S02]  /*7810*/  ISETP.NE.U32.AND P2, PT, R76.reuse, RZ, PT ;  /* 0x000000ff4c00720c */ /* 0x040fe40003f45070 */
[----:B------:R-:W-:Y:S02]  /*7820*/  ISETP.NE.AND.EX P0, PT, R71, RZ, PT, P0 ;  /* 0x000000ff4700720c */ /* 0x000fe40003f05300 */
[----:B------:R-:W-:Y:S02]  /*7830*/  ISETP.NE.U32.AND P4, PT, R76, RZ, PT ;  /* 0x000000ff4c00720c */ /* 0x000fe40003f85070 */
[C---:B------:R-:W-:Y:S02]  /*7840*/  ISETP.NE.AND.EX P2, PT, R77.reuse, RZ, P0, P2 ;  /* 0x000000ff4d00720c */ /* 0x040fe40000745320 */
[----:B------:R-:W-:Y:S02]  /*7850*/  ISETP.NE.AND.EX P4, PT, R77, RZ, PT, P4 ;  /* 0x000000ff4d00720c */ /* 0x000fe40003f85340 */
[----:B------:R-:W-:Y:S02]  /*7860*/  ISETP.NE.U32.AND P5, PT, R74, RZ, PT ;  /* 0x000000ff4a00720c */ /* 0x000fe40003fa5070 */
[----:B------:R-:W-:Y:S02]  /*7870*/  PLOP3.LUT P0, PT, PT, PT, PT, 0x8, 0x80 ;  /* 0x000000000080781c */ /* 0x000fe40003f0e170 */
[----:B------:R-:W-:Y:S05]  /*7880*/  ISETP.NE.AND.EX P5, PT, R75, RZ, PT, P5 ;  /* 0x000000ff4b00720c */ /* 0x000fea0003fa5350 */
[----:B------:R-:W-:Y:S02]  /*7890*/  @!P2 ISETP.NE.U32.AND P1, PT, R70, RZ, PT ;  /* 0x000000ff4600a20c */ /* 0x000fe40003f25070 */
[----:B------:R-:W-:Y:S02]  /*78a0*/  @!P2 PLOP3.LUT P0, PT, P4, PT, PT, 0x80, 0x8 ;  /* 0x000000000008a81c */ /* 0x000fe4000270f070 */
[----:B------:R-:W-:Y:S01]  /*78b0*/  @!P2 ISETP.NE.AND.EX P1, PT, R71, RZ, PT, P1 ;  /* 0x000000ff4700a20c */ /* 0x000fe20003f25310 */
[----:B------:R-:W-:Y:S01]  /*78c0*/  @!UPT UIADD3 URZ, UPT, UPT, URZ, URZ, URZ ;  /* 0x000000fffffff290 */ /* 0x000fe2000fffe0ff */
[----:B------:R-:W-:Y:S11]  /*78d0*/  @!P4 BRA `(.L_x_140) ;  /* 0x00000000002cc947 */ /* 0x000ff60003800000 */
[----:B------:R-:W-:Y:S01]  /*78e0*/  ISETP.NE.U32.AND P3, PT, R70, RZ, PT ;  /* 0x000000ff4600720c */ /* 0x000fe20003f65070 */
[----:B------:R-:W-:Y:S03]  /*78f0*/  IMAD.MOV.U32 R80, RZ, RZ, 0x1 ;  /* 0x00000001ff507424 */ /* 0x000fe600078e00ff */
[----:B------:R-:W-:Y:S11]  /*7900*/  ISETP.NE.AND.EX P3, PT, R71, RZ, PT, P3 ;  /* 0x000000ff4700720c */ /* 0x000ff60003f65330 */
[----:B------:R-:W-:Y:S02]  /*7910*/  @!UPT UIADD3 URZ, UPT, UPT, URZ, URZ, URZ ;  /* 0x000000fffffff290 */ /* 0x000fe4000fffe0ff */
[----:B------:R-:W2:Y:S01]  /*7920*/  @P3 LDC.64 R2, c[0x0][0x888] ;  /* 0x00022200ff023b82 */ /* 0x000ea20000000a00 */
[----:B-1----:R-:W-:Y:S04]  /*7930*/  @P3 IMAD R0, R76, UR36, RZ ;  /* 0x000000244c003c24 */ /* 0x002fe8000f8e02ff */
[----:B--2---:R-:W-:Y:S04]  /*7940*/  @P3 IMAD.WIDE R2, R0, 0x4, R2 ;  /* 0x0000000400023825 */ /* 0x004fe800078e0202 */
[----:B------:R-:W-:Y:S01]  /*7950*/  HFMA2 R0, -RZ, RZ, 0, 5.9604644775390625e-08 ;  /* 0x00000001ff007431 */ /* 0x000fe200000001ff */
[----:B-----5:R2:W5:Y:S04]  /*7960*/  @P3 LDG.E R39, desc[UR52][R2.64] ;  /* 0x0000003402273981 */ /* 0x020568000c1e1900 */
[----:B------:R-:W-:Y:S01]  /*7970*/  @!P3 PRMT R80, R0, 0x7610, R80 ;  /* 0x000076100050b816 */ /* 0x000fe20000000050 */
[----:B--2---:R-:W3:Y:S06]  /*7980*/  @!P3 LDC R39, c[0x0][0x880] ;  /* 0x00022000ff27bb82 */ /* 0x004eec0000000800 */
.L_x_140:
[----:B------:R-:W-:Y:S05]  /*7990*/  @!P5 BRA `(.L_x_141) ;  /* 0x000000000020d947 */ /* 0x000fea0003800000 */
[----:B------:R-:W-:Y:S04]  /*79a0*/  ISETP.NE.U32.AND P3, PT, R72, RZ, PT ;  /* 0x000000ff4800720c */ /* 0x000fe80003f65070 */
[----:B------:R-:W-:Y:S11]  /*79b0*/  ISETP.NE.AND.EX P3, PT, R73, RZ, PT, P3 ;  /* 0x000000ff4900720c */ /* 0x000ff60003f65330 */
[----:B------:R-:W-:Y:S02]  /*79c0*/  @!UPT UIADD3 URZ, UPT, UPT, URZ, URZ, URZ ;  /* 0x000000fffffff290 */ /* 0x000fe4000fffe0ff */
[----:B------:R-:W2:Y:S01]  /*79d0*/  @P3 LDC.64 R2, c[0x0][0x8a8] ;  /* 0x00022a00ff023b82 */ /* 0x000ea20000000a00 */
[----:B-1----:R-:W-:Y:S04]  /*79e0*/  @P3 IMAD R0, R74, UR36, RZ ;  /* 0x000000244a003c24 */ /* 0x002fe8000f8e02ff */
[----:B--2---:R-:W-:Y:S05]  /*79f0*/  @P3 IMAD.WIDE R2, R0, 0x4, R2 ;  /* 0x0000000400023825 */ /* 0x004fea00078e0202 */
[----:B-----5:R2:W5:Y:S02]  /*7a00*/  @P3 LDG.E R38, desc[UR52][R2.64] ;  /* 0x0000003402263981 */ /* 0x020564000c1e1900 */
[----:B--2---:R-:W4:Y:S02]  /*7a10*/  @!P3 LDC R38, c[0x0][0x8a0] ;  /* 0x00022800ff26bb82 */ /* 0x004f240000000800 */
.L_x_141:
[----:B---3-5:R-:W-:Y:S01]  /*7a20*/  @!P2 ISETP.NE.AND P3, PT, R39, RZ, PT ;  /* 0x000000ff2700a20c */ /* 0x028fe20003f65270 */
[----:B------:R-:W-:Y:S01]  /*7a30*/  BSSY B1, `(.L_x_142) ;  /* 0x000003b000017945 */ /* 0x000fe20003800000 */
[----:B------:R-:W-:Y:S02]  /*7a40*/  @!P2 SEL R2, RZ, 0xffffffff, P1 ;  /* 0xffffffffff02a807 */ /* 0x000fe40000800000 */
[----:B------:R-:W-:Y:S02]  /*7a50*/  CS2R R46, SRZ ;  /* 0x00000000002e7805 */ /* 0x000fe4000001ff00 */
[----:B-1----:R-:W-:Y:S02]  /*7a60*/  @!P2 SEL R0, RZ, 0xffffffff, P3 ;  /* 0xffffffffff00a807 */ /* 0x002fe40001800000 */
[----:B------:R-:W-:Y:S02]  /*7a70*/  CS2R R44, SRZ ;  /* 0x00000000002c7805 */ /* 0x000fe4000001ff00 */
[----:B------:R-:W-:Y:S02]  /*7a80*/  @!P2 LOP3.LUT P1, RZ, R80, 0xff, RZ, 0xc0, !PT ;  /* 0x000000ff50ffa812 */ /* 0x000fe4000782c0ff */
[----:B------:R-:W-:Y:S02]  /*7a90*/  CS2R R42, SRZ ;  /* 0x00000000002a7805 */ /* 0x000fe4000001ff00 */
[----:B------:R-:W-:Y:S02]  /*7aa0*/  LEA R16, R36, UR57, 0x3 ;  /* 0x0000003924107c11 */ /* 0x000fe4000f8e18ff */
[----:B------:R-:W-:Y:S02]  /*7ab0*/  CS2R R40, SRZ ;  /* 0x0000000000287805 */ /* 0x000fe4000001ff00 */
[----:B------:R-:W-:Y:S02]  /*7ac0*/  @P0 SEL R0, R2, R0, !P1 ;  /* 0x0000000002000207 */ /* 0x000fe40004800000 */
[----:B------:R-:W-:Y:S02]  /*7ad0*/  SHF.L.U32 R3, R85, 0x1f, RZ ;  /* 0x0000001f55037819 */ /* 0x000fe400000006ff */
[----:B------:R-:W-:Y:S02]  /*7ae0*/  @!P2 LOP3.LUT R0, R0, 0x1, RZ, 0xc0, !PT ;  /* 0x000000010000a812 */ /* 0x000fe400078ec0ff */
[----:B------:R-:W-:Y:S02]  /*7af0*/  LEA.HI R2, R36, R36, RZ, 0x1 ;  /* 0x0000002424027211 */ /* 0x000fe400078f08ff */
[----:B------:R-:W-:Y:S02]  /*7b00*/  ISETP.NE.U32.OR P2, PT, R0, 0x1, P2 ;  /* 0x000000010000780c */ /* 0x000fe40001745470 */
[----:B------:R-:W-:Y:S11]  /*7b10*/  PLOP3.LUT P5, PT, PT, PT, PT, 0x8, 0x80 ;  /* 0x000000000080781c */ /* 0x000ff60003fae170 */
[----:B------:R-:W-:Y:S04]  /*7b20*/  @P2 SHF.L.U32 R0, R83, 0x1f, RZ ;  /* 0x0000001f53002819 */ /* 0x000fe800000006ff */
[----:B------:R1:W2:Y:S01]  /*7b30*/  @P2 SYNCS.PHASECHK.TRANS64.TRYWAIT P0, [UR57+0x360], R0 ;  /* 0x00036000ff0025a7 */ /* 0x0002a20008001139 */
[----:B------:R3:W3:Y:S01]  /*7b40*/  SYNCS.PHASECHK.TRANS64.TRYWAIT P3, [R16+URZ+0x3a0], R3 ;  /* 0x0003a003100075a7 */ /* 0x0006e200080611ff */
[C---:B-1----:R-:W-:Y:S01]  /*7b50*/  IMAD.SHL.U32 R0, R2.reuse, 0x20, RZ ;  /* 0x0000002002007824 */ /* 0x042fe200078e00ff */
[----:B------:R-:W-:Y:S04]  /*7b60*/  LOP3.LUT R2, R2, 0xffe, RZ, 0xc0, !PT ;  /* 0x00000ffe02027812 */ /* 0x000fe800078ec0ff */
[----:B------:R-:W-:Y:S01]  /*7b70*/  LOP3.LUT R0, R0, 0xffffffc0, RZ, 0xc0, !PT ;  /* 0xffffffc000007812 */ /* 0x000fe200078ec0ff */
[----:B------:R-:W-:Y:S04]  /*7b80*/  IMAD.IADD R2, R36, 0x1, -R2 ;  /* 0x0000000124027824 */ /* 0x000fe800078e0a02 */
[----:B------:R-:W-:Y:S04]  /*7b90*/  IMAD.IADD R0, R37, 0x1, R0 ;  /* 0x0000000125007824 */ /* 0x000fe800078e0200 */
[----:B------:R-:W-:Y:S01]  /*7ba0*/  IMAD R2, R2, 0x100000, R0 ;  /* 0x0010000002027824 */ /* 0x000fe200078e0200 */
[----:B--2---:R-:W-:Y:S01]  /*7bb0*/  @P2 PLOP3.LUT P5, PT, P0, PT, PT, 0x8, 0x80 ;  /* 0x000000000080281c */ /* 0x004fe200007ae170 */
[----:B------:R-:W-:Y:S01]  /*7bc0*/  @!UPT UIADD3 URZ, UPT, UPT, URZ, URZ, URZ ;  /* 0x000000fffffff290 */ /* 0x000fe2000fffe0ff */
[----:B---3--:R-:W-:Y:S11]  /*7bd0*/  @!P2 BRA `(.L_x_143) ;  /* 0x000000000080a947 */ /* 0x008ff60003800000 */
[----:B------:R-:W-:Y:S01]  /*7be0*/  ISETP.NE.U32.AND P0, PT, R70, RZ, PT ;  /* 0x000000ff4600720c */ /* 0x000fe20003f05070 */
[----:B------:R-:W-:Y:S01]  /*7bf0*/  BSSY B0, `(.L_x_144) ;  /* 0x0000012000007945 */ /* 0x000fe20003800000 */
[----:B------:R-:W-:Y:S02]  /*7c00*/  ISETP.NE.AND P2, PT, R39, RZ, PT ;  /* 0x000000ff2700720c */ /* 0x000fe40003f45270 */
[----:B------:R-:W-:Y:S02]  /*7c10*/  CS2R R42, SRZ ;  /* 0x00000000002a7805 */ /* 0x000fe4000001ff00 */
[----:B------:R-:W-:Y:S02]  /*7c20*/  ISETP.NE.AND.EX P0, PT, R71, RZ, PT, P0 ;  /* 0x000000ff4700720c */ /* 0x000fe40003f05300 */
[----:B------:R-:W-:Y:S02]  /*7c30*/  CS2R R40, SRZ ;  /* 0x0000000000287805 */ /* 0x000fe4000001ff00 */
[----:B------:R-:W-:Y:S02]  /*7c40*/  LOP3.LUT P1, RZ, R80, 0xff, RZ, 0xc0, !PT ;  /* 0x000000ff50ff7812 */ /* 0x000fe4000782c0ff */
[----:B------:R-:W-:Y:S02]  /*7c50*/  CS2R R46, SRZ ;  /* 0x00000000002e7805 */ /* 0x000fe4000001ff00 */
[----:B------:R-:W-:Y:S02]  /*7c60*/  SEL R0, RZ, 0xffffffff, P2 ;  /* 0xffffffffff007807 */ /* 0x000fe40001000000 */
[----:B------:R-:W-:Y:S02]  /*7c70*/  CS2R R44, SRZ ;  /* 0x00000000002c7805 */ /* 0x000fe4000001ff00 */
[----:B------:R-:W-:Y:S04]  /*7c80*/  SEL R4, RZ, 0xffffffff, P0 ;  /* 0xffffffffff047807 */ /* 0x000fe80000000000 */
[----:B------:R-:W-:Y:S04]  /*7c90*/  @P4 SEL R0, R4, R0, !P1 ;  /* 0x0000000004004207 */ /* 0x000fe80004800000 */
[----:B------:R-:W-:Y:S04]  /*7ca0*/  LOP3.LUT R0, R0, 0x1, RZ, 0xc0, !PT ;  /* 0x0000000100007812 */ /* 0x000fe800078ec0ff */
[----:B------:R-:W-:Y:S01]  /*7cb0*/  ISETP.NE.U32.AND P0, PT, R0, 0x1, PT ;  /* 0x000000010000780c */ /* 0x000fe20003f05070 */
[----:B------:R-:W-:Y:S01]  /*7cc0*/  @!UPT UIADD3 URZ, UPT, UPT, URZ, URZ, URZ ;  /* 0x000000fffffff290 */ /* 0x000fe2000fffe0ff */
[----:B------:R-:W-:Y:S11]  /*7cd0*/  @!P5 BRA `(.L_x_145) ;  /* 0x00000000000cd947 */ /* 0x000ff60003800000 */
[----:B------:R-:W-:Y:S04]  /*7ce0*/  SHF.L.U32 R4, R83, 0x1f, RZ ;  /* 0x0000001f53047819 */ /* 0x000fe800000006ff */
[----:B------:R-:W1:Y:S02]  /*7cf0*/  SYNCS.PHASECHK.TRANS64.TRYWAIT P1, [UR57+0x360], R4 ;  /* 0x00036004ff0075a7 */ /* 0x000e640008021139 */
[----:B-1----:R-:W-:Y:S05]  /*7d00*/  @!P1 BRA `(.L_x_146) ;  /* 0x00000028001c9947 */ /* 0x002fea0003800000 */
.L_x_145:
[----:B------:R-:W-:Y:S05]  /*7d10*/  BSYNC B0 ;  /* 0x0000000000007941 */ /* 0x000fea0003800000 */
.L_x_144:
[----:B------:R2:W3:Y:S01]  /*7d20*/  @P0 LDS.128 R40, [R79+UR57+0x600] ;  /* 0x000600394f280984 */ /* 0x0004e20008000c00 */
[----:B------:R-:W-:Y:S01]  /*7d30*/  UIADD3 UR4, UPT, UPT, UR57, 0x368, URZ ;  /* 0x0000036839047890 */ /* 0x000fe2000fffe0ff */
[----:B------:R-:W-:Y:S02]  /*7d40*/  LOP3.LUT R83, R83, 0x1, RZ, 0x3c, !PT ;  /* 0x0000000153537812 */ /* 0x000fe400078e3cff */
[----:B------:R2:W1:Y:S01]  /*7d50*/  @P0 LDS.128 R44, [R78+0x10] ;  /* 0x000010004e2c0984 */ /* 0x0004620000000c00 */
[----:B------:R-:W-:Y:S01]  /*7d60*/  UPRMT UR4, UR54, 0x654, UR4 ;  /* 0x0000065436047896 */ /* 0x000fe20008000004 */
[----:B------:R-:W-:Y:S01]  /*7d70*/  @!PT LDS RZ, [RZ] ;  /* 0x00000000fffff984 */ /* 0x000fe20000000800 */
[----:B------:R-:W-:Y:S01]  /*7d80*/  @!PT LDS RZ, [RZ] ;  /* 0x00000000fffff984 */ /* 0x000fe20000000800 */
[----:B------:R-:W-:Y:S01]  /*7d90*/  @!PT LDS RZ, [RZ] ;  /* 0x00000000fffff984 */ /* 0x000fe20000000800 */
[----:B------:R-:W-:Y:S01]  /*7da0*/  @!PT LDS RZ, [RZ] ;  /* 0x00000000fffff984 */ /* 0x000fe20000000800 */
[----:B------:R5:W-:Y:S06]  /*7db0*/  MEMBAR.ALL.CTA ;  /* 0x0000000000007992 */ /* 0x000bec0000008000 */
[----:B-----5:R-:W5:Y:S02]  /*7dc0*/  FENCE.VIEW.ASYNC.S ;  /* 0x00000000000073c6 */ /* 0x020f640000000000 */
[----:B-----5:R-:W-:Y:S03]  /*7dd0*/  SYNCS.ARRIVE.TRANS64.RED.A1T0 RZ, [UR4], RZ ;  /* 0x000000ffffff79a7 */ /* 0x020fe60008100404 */
.L_x_143:
[----:B------:R-:W-:Y:S05]  /*7de0*/  BSYNC B1 ;  /* 0x0000000000017941 */ /* 0x000fea0003800000 */
.L_x_142:
[----:B-1----:R-:W-:Y:S04]  /*7df0*/  SHF.R.U32.HI R0, RZ, 0x15, R2 ;  /* 0x00000015ff007819 */ /* 0x002fe80000011602 */
[----:B------:R-:W-:Y:S01]  /*7e00*/  LOP3.LUT P0, RZ, R0, 0x3, R81, 0x48, !PT ;  /* 0x0000000300ff7812 */ /* 0x000fe20007804851 */
[----:B------:R-:W-:Y:S01]  /*7e10*/  @!UPT UIADD3 URZ, UPT, UPT, URZ, URZ, URZ ;  /* 0x000000fffffff290 */ /* 0x000fe2000fffe0ff */
[----:B------:R-:W-:Y:S11]  /*7e20*/  @P3 BRA `(.L_x_147) ;  /* 0x0000000000083947 */ /* 0x000ff60003800000 */
[----:B------:R-:W1:Y:S02]  /*7e30*/  SYNCS.PHASECHK.TRANS64.TRYWAIT P1, [R16+URZ+0x3a0], R3 ;  /* 0x0003a003100075a7 */ /* 0x000e6400080211ff */
[----:B-1----:R-:W-:Y:S05]  /*7e40*/  @!P1 BRA `(.L_x_148) ;  /* 0x0000002400e49947 */ /* 0x002fea0003800000 */
.L_x_147:
[----:B------:R-:W-:Y:S05]  /*7e50*/  @!P0 BRA `(.L_x_149) ;  /* 0x0000000000408947 */ /* 0x000fea0003800000 */
[----:B------:R-:W1:Y:S01]  /*7e60*/  LDCU.64 UR8, c[0x4][0x70] ;  /* 0x01000e00ff0877ac */ /* 0x000e620008000a00 */
[----:B------:R-:W-:Y:S01]  /*7e70*/  MOV R15, 0x0 ;  /* 0x00000000000f7802 */ /* 0x000fe20000000f00 */
[----:B------:R-:W-:Y:S02]  /*7e80*/  HFMA2 R12, -RZ, RZ, 0, 5.9604644775390625e-08 ;  /* 0x00000001ff0c7431 */ /* 0x000fe400000001ff */
[----:B------:R-:W-:Y:S02]  /*7e90*/  IMAD.MOV.U32 R8, RZ, RZ, 0x192 ;  /* 0x00000192ff087424 */ /* 0x000fe400078e00ff */
[----:B------:R-:W-:Y:S01]  /*7ea0*/  IMAD.MOV.U32 R13, RZ, RZ, RZ ;  /* 0x000000ffff0d7224 */ /* 0x000fe200078e00ff */
[----:B------:R-:W5:Y:S01]  /*7eb0*/  LDCU.64 UR6, c[0x4][0x78] ;  /* 0x01000f00ff0677ac */ /* 0x000f620008000a00 */
[----:B------:R-:W2:Y:S01]  /*7ec0*/  LDC.64 R14, c[0x4][R15] ;  /* 0x010000000f0e7b82 */ /* 0x000ea20000000a00 */
[----:B------:R-:W3:Y:S01]  /*7ed0*/  LDCU.64 UR4, c[0x4][0x10] ;  /* 0x01000200ff0477ac */ /* 0x000ee20008000a00 */
[----:B-1----:R-:W-:Y:S01]  /*7ee0*/  MOV R5, UR9 ;  /* 0x0000000900057c02 */ /* 0x002fe20008000f00 */
[----:B------:R-:W-:Y:S01]  /*7ef0*/  IMAD.U32 R4, RZ, RZ, UR8 ;  /* 0x00000008ff047e24 */ /* 0x000fe2000f8e00ff */
[----:B-----5:R-:W-:Y:S01]  /*7f00*/  MOV R7, UR7 ;  /* 0x0000000700077c02 */ /* 0x020fe20008000f00 */
[----:B------:R-:W-:Y:S01]  /*7f10*/  IMAD.U32 R6, RZ, RZ, UR6 ;  /* 0x00000006ff067e24 */ /* 0x000fe2000f8e00ff */
[----:B---3--:R-:W-:Y:S01]  /*7f20*/  MOV R11, UR5 ;  /* 0x00000005000b7c02 */ /* 0x008fe20008000f00 */
[----:B------:R-:W-:Y:S02]  /*7f30*/  IMAD.U32 R10, RZ, RZ, UR4 ;  /* 0x00000004ff0a7e24 */ /* 0x000fe4000f8e00ff */
[----:B------:R-:W-:Y:S07]  /*7f40*/  LEPC R20, `(.L_x_149) ;  /* 0x000000001014794e */ /* 0x000fee0000000000 */
[----:B--2-4-:R-:W-:Y:S05]  /*7f50*/  CALL.ABS.NOINC R14 ;  /* 0x000000000e007343 */ /* 0x014fea0003c00000 */
.L_x_149:
[----:B------:R-:W-:Y:S01]  /*7f60*/  LOP3.LUT P0, RZ, R69, 0x60, RZ, 0xc0, !PT ;  /* 0x0000006045ff7812 */ /* 0x000fe2000780c0ff */
[----:B------:R-:W-:Y:S05]  /*7f70*/  WARPSYNC.ALL ;  /* 0x0000000000007948 */ /* 0x000fea0003800000 */
[----:B---3--:R-:W-:Y:S01]  /*7f80*/  IMAD.SHL.U32 R66, R41, 0x100, RZ ;  /* 0x0000010029427824 */ /* 0x008fe200078e00ff */
[----:B------:R-:W-:Y:S01]  /*7f90*/  R2UR UR4, R2 ;  /* 0x00000000020472ca */ /* 0x000fe200000e0000 */
[----:B------:R-:W-:Y:S01]  /*7fa0*/  IMAD.SHL.U32 R60, R43, 0x100, RZ ;  /* 0x000001002b3c7824 */ /* 0x000fe200078e00ff */
[----:B------:R-:W-:Y:S01]  /*7fb0*/  R2UR UR5, R16 ;  /* 0x00000000100572ca */ /* 0x000fe200000e0000 */
[----:B------:R-:W-:Y:S01]  /*7fc0*/  IMAD.SHL.U32 R48, R47, 0x100, RZ ;  /* 0x000001002f307824 */ /* 0x000fe200078e00ff */
[C---:B------:R-:W-:Y:S01]  /*7fd0*/  SHF.L.U32 R2, R40.reuse, 0x10, RZ ;  /* 0x0000001028027819 */ /* 0x040fe200000006ff */
[----:B------:R-:W-:Y:S01]  /*7fe0*/  IMAD.SHL.U32 R54, R45, 0x100, RZ ;  /* 0x000001002d367824 */ /* 0x000fe200078e00ff */
[C---:B------:R-:W-:Y:S01]  /*7ff0*/  PRMT R0, R40.reuse, 0x8880, RZ ;  /* 0x0000888028007816 */ /* 0x040fe200000000ff */
[----:B------:R-:W-:Y:S01]  /*8000*/  BSSY.RECONVERGENT B0, `(.L_x_150) ;  /* 0x000009f000007945 */ /* 0x000fe20003800200 */
[----:B------:R-:W-:Y:S02]  /*8010*/  SHF.L.U32 R3, R40, 0x8, RZ ;  /* 0x0000000828037819 */ /* 0x000fe400000006ff */
[----:B------:R-:W-:Y:S02]  /*8020*/  SHF.R.S32.HI R2, RZ, 0x18, R2 ;  /* 0x00000018ff027819 */ /* 0x000fe40000011402 */
[----:B------:R-:W-:Y:S01]  /*8030*/  PRMT R68, R41, 0x8880, RZ ;  /* 0x0000888029447816 */ /* 0x000fe200000000ff */
[----:B------:R-:W-:Y:S01]  /*8040*/  LDTM.16dp32bit_t0_t15.x32 R4, tmem[UR4] ;  /* 0x00000004000479ee */ /* 0x000fe20008a80000 */
[----:B------:R-:W1:Y:S01]  /*8050*/  LDTM.16dp32bit_t16_t31.x32 R4, tmem[UR4+0x20] ;  /* 0x00002004000479ee */ /* 0x000e620008aa0000 */
[----:B------:R-:W-:Y:S01]  /*8060*/  NOP ;  /* 0x0000000000007918 */ /* 0x000fe20000000000 */
[----:B------:R-:W-:Y:S01]  /*8070*/  UIADD3 UR5, UPT, UPT, UR5, 0x3c0, URZ ;  /* 0x000003c005057890 */ /* 0x000fe2000fffe0ff */
[----:B------:R-:W-:Y:S02]  /*8080*/  SHF.R.S32.HI R40, RZ, 0x18, R40 ;  /* 0x00000018ff287819 */ /* 0x000fe40000011428 */
[C---:B------:R-:W-:Y:S01]  /*8090*/  PRMT R65, R42.reuse, 0x8880, RZ ;  /* 0x000088802a417816 */ /* 0x040fe200000000ff */
[----:B------:R-:W-:Y:S01]  /*80a0*/  UPRMT UR5, UR54, 0x654, UR5 ;  /* 0x0000065436057896 */ /* 0x000fe20008000005 */
[C---:B------:R-:W-:Y:S02]  /*80b0*/  SHF.L.U32 R64, R42.reuse, 0x10, RZ ;  /* 0x000000102a407819 */ /* 0x040fe400000006ff */
[----:B------:R-:W-:Y:S02]  /*80c0*/  SHF.L.U32 R63, R42, 0x8, RZ ;  /* 0x000000082a3f7819 */ /* 0x000fe400000006ff */
[----:B------:R-:W-:Y:S02]  /*80d0*/  SHF.R.S32.HI R42, RZ, 0x18, R42 ;  /* 0x00000018ff2a7819 */ /* 0x000fe4000001142a */
[C---:B------:R-:W-:Y:S02]  /*80e0*/  PRMT R62, R43.reuse, 0x8880, RZ ;  /* 0x000088802b3e7816 */ /* 0x040fe400000000ff */
[----:B-1----:R-:W-:Y:S01]  /*80f0*/  SYNCS.ARRIVE.TRANS64.RED.A1T0 RZ, [UR5], RZ ;  /* 0x000000ffffff79a7 */ /* 0x002fe20008100405 */
[----:B------:R-:W-:Y:S02]  /*8100*/  SHF.L.U32 R61, R43, 0x10, RZ ;  /* 0x000000102b3d7819 */ /* 0x000fe400000006ff */
[----:B------:R-:W-:Y:S02]  /*8110*/  SHF.R.S32.HI R43, RZ, 0x18, R43 ;  /* 0x00000018ff2b7819 */ /* 0x000fe4000001142b */
[----:B------:R-:W-:Y:S02]  /*8120*/  SHF.L.U32 R51, R46, 0x8, RZ ;  /* 0x000000082e337819 */ /* 0x000fe400000006ff */
[----:B------:R-:W-:Y:S01]  /*8130*/  SHF.R.S32.HI R3, RZ, 0x18, R3 ;  /* 0x00000018ff037819 */ /* 0x000fe20000011403 */
[C---:B----4-:R-:W-:Y:S01]  /*8140*/  IMAD R4, R38.reuse, R4, RZ ;  /* 0x0000000426047224 */ /* 0x050fe200078e02ff */
[----:B------:R-:W-:Y:S01]  /*8150*/  SHF.L.U32 R67, R41, 0x10, RZ ;  /* 0x0000001029437819 */ /* 0x000fe200000006ff */
[C---:B------:R-:W-:Y:S01]  /*8160*/  IMAD R5, R38.reuse, R5, RZ ;  /* 0x0000000526057224 */ /* 0x040fe200078e02ff */
[----:B------:R-:W-:Y:S01]  /*8170*/  SHF.R.S32.HI R41, RZ, 0x18, R41 ;  /* 0x00000018ff297819 */ /* 0x000fe20000011429 */
[----:B------:R-:W-:Y:S01]  /*8180*/  IMAD R6, R38, R6, RZ ;  /* 0x0000000626067224 */ /* 0x000fe200078e02ff */
[----:B------:R-:W-:Y:S01]  /*8190*/  PRMT R59, R44, 0x8880, RZ ;  /* 0x000088802c3b7816 */ /* 0x000fe200000000ff */
[----:B------:R-:W-:Y:S01]  /*81a0*/  IMAD R4, R0, R39, R4 ;  /* 0x0000002700047224 */ /* 0x000fe200078e0204 */
[----:B------:R-:W-:Y:S01]  /*81b0*/  MOV R0, R68 ;  /* 0x0000004400007202 */ /* 0x000fe20000000f00 */
[----:B------:R-:W-:Y:S01]  /*81c0*/  IMAD R7, R38, R7, RZ ;  /* 0x0000000726077224 */ /* 0x000fe200078e02ff */
[----:B------:R-:W-:Y:S01]  /*81d0*/  SHF.L.U32 R58, R44, 0x10, RZ ;  /* 0x000000102c3a7819 */ /* 0x000fe200000006ff */
[-C--:B------:R-:W-:Y:S01]  /*81e0*/  IMAD R5, R2, R39.reuse, R5 ;  /* 0x0000002702057224 */ /* 0x080fe200078e0205 */
[----:B------:R-:W-:Y:S01]  /*81f0*/  SHF.R.S32.HI R2, RZ, 0x18, R67 ;  /* 0x00000018ff027819 */ /* 0x000fe20000011443 */
[-C--:B------:R-:W-:Y:S01]  /*8200*/  IMAD R6, R3, R39.reuse, R6 ;  /* 0x0000002703067224 */ /* 0x080fe200078e0206 */
[----:B------:R-:W-:Y:S01]  /*8210*/  SHF.R.S32.HI R3, RZ, 0x18, R66 ;  /* 0x00000018ff037819 */ /* 0x000fe20000011442 */
[----:B------:R-:W-:Y:S01]  /*8220*/  IMAD R8, R38, R8, RZ ;  /* 0x0000000826087224 */ /* 0x000fe200078e02ff */
[C---:B------:R-:W-:Y:S01]  /*8230*/  PRMT R56, R45.reuse, 0x8880, RZ ;  /* 0x000088802d387816 */ /* 0x040fe200000000ff */
[----:B------:R-:W-:Y:S01]  /*8240*/  IMAD R7, R40, R39, R7 ;  /* 0x0000002728077224 */ /* 0x000fe200078e0207 */
[----:B------:R-:W-:Y:S01]  /*8250*/  MOV R40, R65 ;  /* 0x0000004100287202 */ /* 0x000fe20000000f00 */
[----:B------:R-:W-:Y:S01]  /*8260*/  IMAD R9, R38, R9, RZ ;  /* 0x0000000926097224 */ /* 0x000fe200078e02ff */
[----:B------:R-:W-:Y:S01]  /*8270*/  SHF.L.U32 R55, R45, 0x10, RZ ;  /* 0x000000102d377819 */ /* 0x000fe200000006ff */
[-C--:B------:R-:W-:Y:S01]  /*8280*/  IMAD R8, R0, R39.reuse, R8 ;  /* 0x0000002700087224 */ /* 0x080fe200078e0208 */
[----:B------:R-:W-:Y:S01]  /*8290*/  PRMT R53, R46, 0x8880, RZ ;  /* 0x000088802e357816 */ /* 0x000fe200000000ff */
[----:B------:R-:W-:Y:S01]  /*82a0*/  IMAD R10, R38, R10, RZ ;  /* 0x0000000a260a7224 */ /* 0x000fe200078e02ff */
[----:B------:R-:W-:Y:S01]  /*82b0*/  SHF.R.S32.HI R45, RZ, 0x18, R45 ;  /* 0x00000018ff2d7819 */ /* 0x000fe2000001142d */
[----:B------:R-:W-:Y:S01]  /*82c0*/  IMAD R9, R2, R39, R9 ;  /* 0x0000002702097224 */ /* 0x000fe200078e0209 */
[----:B------:R-:W-:Y:S01]  /*82d0*/  SHF.L.U32 R52, R46, 0x10, RZ ;  /* 0x000000102e347819 */ /* 0x000fe200000006ff */
[C---:B------:R-:W-:Y:S01]  /*82e0*/  IMAD R0, R38.reuse, R20, RZ ;  /* 0x0000001426007224 */ /* 0x040fe200078e02ff */
[C---:B------:R-:W-:Y:S01]  /*82f0*/  PRMT R50, R47.reuse, 0x8880, RZ ;  /* 0x000088802f327816 */ /* 0x040fe200000000ff */
[C---:B------:R-:W-:Y:S01]  /*8300*/  IMAD R11, R38.reuse, R11, RZ ;  /* 0x0000000b260b7224 */ /* 0x040fe200078e02ff */
[----:B------:R-:W-:Y:S01]  /*8310*/  SHF.R.S32.HI R46, RZ, 0x18, R46 ;  /* 0x00000018ff2e7819 */ /* 0x000fe2000001142e */
[C---:B------:R-:W-:Y:S01]  /*8320*/  IMAD R2, R38.reuse, R21, RZ ;  /* 0x0000001526027224 */ /* 0x040fe200078e02ff */
[----:B------:R-:W-:Y:S01]  /*8330*/  SHF.L.U32 R49, R47, 0x10, RZ ;  /* 0x000000102f317819 */ /* 0x000fe200000006ff */
[C---:B------:R-:W-:Y:S01]  /*8340*/  IMAD R20, R38.reuse, R24, RZ ;  /* 0x0000001826147224 */ /* 0x040fe200078e02ff */
[----:B------:R-:W-:Y:S01]  /*8350*/  SHF.R.S32.HI R47, RZ, 0x18, R47 ;  /* 0x00000018ff2f7819 */ /* 0x000fe2000001142f */
[----:B------:R-:W-:Y:S01]  /*8360*/  IMAD R21, R38, R25, RZ ;  /* 0x0000001926157224 */ /* 0x000fe200078e02ff */
[----:B------:R-:W-:Y:S01]  /*8370*/  SHF.L.U32 R57, R44, 0x8, RZ ;  /* 0x000000082c397819 */ /* 0x000fe200000006ff */
[----:B------:R-:W-:Y:S01]  /*8380*/  IMAD R24, R38, R28, RZ ;  /* 0x0000001c26187224 */ /* 0x000fe200078e02ff */
[----:B------:R-:W-:Y:S01]  /*8390*/  SHF.R.S32.HI R44, RZ, 0x18, R44 ;  /* 0x00000018ff2c7819 */ /* 0x000fe2000001142c */
[----:B------:R-:W-:Y:S01]  /*83a0*/  IMAD R10, R3, R39, R10 ;  /* 0x00000027030a7224 */ /* 0x000fe200078e020a */
[----:B------:R-:W-:Y:S01]  /*83b0*/  IADD3 R36, PT, PT, R36, 0x1, RZ ;  /* 0x0000000124247810 */ /* 0x000fe20007ffe0ff */
[C---:B------:R-:W-:Y:S02]  /*83c0*/  IMAD R12, R38.reuse, R12, RZ ;  /* 0x0000000c260c7224 */ /* 0x040fe400078e02ff */
[C---:B------:R-:W-:Y:S02]  /*83d0*/  IMAD R25, R38.reuse, R29, RZ ;  /* 0x0000001d26197224 */ /* 0x040fe400078e02ff */
[C---:B------:R-:W-:Y:S01]  /*83e0*/  IMAD R28, R38.reuse, R32, RZ ;  /* 0x00000020261c7224 */ /* 0x040fe200078e02ff */
[----:B------:R-:W-:Y:S01]  /*83f0*/  SHF.R.S32.HI R32, RZ, 0x18, R64 ;  /* 0x00000018ff207819 */ /* 0x000fe20000011440 */
[C---:B------:R-:W-:Y:S01]  /*8400*/  IMAD R29, R38.reuse, R33, RZ ;  /* 0x00000021261d7224 */ /* 0x040fe200078e02ff */
[----:B------:R-:W-:Y:S01]  /*8410*/  I2IP.S8.S32.SAT R33, R7, R6, RZ ;  /* 0x0000000607217239 */ /* 0x000fe200000014ff */
[----:B------:R-:W-:Y:S01]  /*8420*/  IMAD R11, R41, R39, R11 ;  /* 0x00000027290b7224 */ /* 0x000fe200078e020b */
[----:B------:R-:W-:Y:S01]  /*8430*/  MOV R7, R62 ;  /* 0x0000003e00077202 */ /* 0x000fe20000000f00 */
[C---:B------:R-:W-:Y:S01]  /*8440*/  IMAD R13, R38.reuse, R13, RZ ;  /* 0x0000000d260d7224 */ /* 0x040fe200078e02ff */
[----:B------:R-:W-:Y:S01]  /*8450*/  SHF.R.S32.HI R6, RZ, 0x18, R63 ;  /* 0x00000018ff067819 */ /* 0x000fe2000001143f */
[----:B------:R-:W-:Y:S01]  /*8460*/  IMAD R14, R38, R14, RZ ;  /* 0x0000000e260e7224 */ /* 0x000fe200078e02ff */
[----:B------:R-:W-:Y:S01]  /*8470*/  I2IP.S8.S32.SAT R41, R11, R10, RZ ;  /* 0x0000000a0b297239 */ /* 0x000fe200000014ff */
[----:B------:R-:W-:Y:S01]  /*8480*/  IMAD R12, R40, R39, R12 ;  /* 0x00000027280c7224 */ /* 0x000fe200078e020c */
[----:B------:R-:W-:Y:S01]  /*8490*/  I2IP.S8.S32.SAT R40, R5, R4, R33 ;  /* 0x0000000405287239 */ /* 0x000fe20000001421 */
[----:B------:R-:W-:Y:S01]  /*84a0*/  IMAD R15, R38, R15, RZ ;  /* 0x0000000f260f7224 */ /* 0x000fe200078e02ff */
[----:B------:R-:W-:Y:S01]  /*84b0*/  I2IP.S8.S32.SAT R41, R9, R8, R41 ;  /* 0x0000000809297239 */ /* 0x000fe20000001429 */
[-C--:B------:R-:W-:Y:S01]  /*84c0*/  IMAD R13, R32, R39.reuse, R13 ;  /* 0x00000027200d7224 */ /* 0x080fe200078e020d */
[----:B------:R-:W-:Y:S01]  /*84d0*/  SHF.R.S32.HI R10, RZ, 0x18, R61 ;  /* 0x00000018ff0a7819 */ /* 0x000fe2000001143d */
[----:B------:R-:W-:Y:S01]  /*84e0*/  IMAD R16, R38, R16, RZ ;  /* 0x0000001026107224 */ /* 0x000fe200078e02ff */
[----:B------:R-:W-:Y:S01]  /*84f0*/  SHF.R.S32.HI R5, RZ, 0x18, R58 ;  /* 0x00000018ff057819 */ /* 0x000fe2000001143a */
[----:B------:R-:W-:Y:S01]  /*8500*/  IMAD R14, R6, R39, R14 ;  /* 0x00000027060e7224 */ /* 0x000fe200078e020e */
[----:B------:R-:W-:Y:S01]  /*8510*/  SHF.R.S32.HI R11, RZ, 0x18, R60 ;  /* 0x00000018ff0b7819 */ /* 0x000fe2000001143c */
[----:B------:R-:W-:Y:S01]  /*8520*/  IMAD R17, R38, R17, RZ ;  /* 0x0000001126117224 */ /* 0x000fe200078e02ff */
[----:B------:R-:W-:Y:S01]  /*8530*/  SHF.R.S32.HI R6, RZ, 0x18, R57 ;  /* 0x00000018ff067819 */ /* 0x000fe20000011439 */
[-C--:B------:R-:W-:Y:S02]  /*8540*/  IMAD R15, R42, R39.reuse, R15 ;  /* 0x000000272a0f7224 */ /* 0x080fe400078e020f */
[C---:B------:R-:W-:Y:S02]  /*8550*/  IMAD R18, R38.reuse, R18, RZ ;  /* 0x0000001226127224 */ /* 0x040fe400078e02ff */
[----:B------:R-:W-:Y:S01]  /*8560*/  IMAD R16, R7, R39, R16 ;  /* 0x0000002707107224 */ /* 0x000fe200078e0210 */
[----:B------:R-:W-:Y:S01]  /*8570*/  I2IP.S8.S32.SAT R14, R15, R14, RZ ;  /* 0x0000000e0f0e7239 */ /* 0x000fe200000014ff */
[----:B------:R-:W-:Y:S01]  /*8580*/  IMAD R19, R38, R19, RZ ;  /* 0x0000001326137224 */ /* 0x000fe200078e02ff */
[----:B------:R-:W-:Y:S01]  /*8590*/  SHF.R.S32.HI R7, RZ, 0x18, R48 ;  /* 0x00000018ff077819 */ /* 0x000fe20000011430 */
[-C--:B------:R-:W-:Y:S01]  /*85a0*/  IMAD R17, R10, R39.reuse, R17 ;  /* 0x000000270a117224 */ /* 0x080fe200078e0211 */
[----:B------:R-:W-:Y:S01]  /*85b0*/  I2IP.S8.S32.SAT R42, R13, R12, R14 ;  /* 0x0000000c0d2a7239 */ /* 0x000fe2000000140e */
[-C--:B------:R-:W-:Y:S02]  /*85c0*/  IMAD R18, R11, R39.reuse, R18 ;  /* 0x000000270b127224 */ /* 0x080fe400078e0212 */
[----:B------:R-:W-:Y:S02]  /*85d0*/  IMAD.MOV.U32 R4, RZ, RZ, R59 ;  /* 0x000000ffff047224 */ /* 0x000fe400078e003b */
[-C--:B------:R-:W-:Y:S02]  /*85e0*/  IMAD R19, R43, R39.reuse, R19 ;  /* 0x000000272b137224 */ /* 0x080fe400078e0213 */
[----:B------:R-:W-:Y:S02]  /*85f0*/  IMAD R3, R38, R22, RZ ;  /* 0x0000001626037224 */ /* 0x000fe400078e02ff */
[----:B------:R-:W-:Y:S01]  /*8600*/  IMAD R0, R4, R39, R0 ;  /* 0x0000002704007224 */ /* 0x000fe200078e0200 */
[----:B------:R-:W-:Y:S01]  /*8610*/  I2IP.S8.S32.SAT R18, R19, R18, RZ ;  /* 0x0000001213127239 */ /* 0x000fe200000014ff */
[----:B------:R-:W-:Y:S01]  /*8620*/  IMAD R23, R38, R23, RZ ;  /* 0x0000001726177224 */ /* 0x000fe200078e02ff */
[----:B------:R-:W-:Y:S01]  /*8630*/  MOV R4, R56 ;  /* 0x0000003800047202 */ /* 0x000fe20000000f00 */
[-C--:B------:R-:W-:Y:S01]  /*8640*/  IMAD R2, R5, R39.reuse, R2 ;  /* 0x0000002705027224 */ /* 0x080fe200078e0202 */
[----:B------:R-:W-:Y:S01]  /*8650*/  I2IP.S8.S32.SAT R43, R17, R16, R18 ;  /* 0x00000010112b7239 */ /* 0x000fe20000001412 */
[-C--:B------:R-:W-:Y:S01]  /*8660*/  IMAD R3, R6, R39.reuse, R3 ;  /* 0x0000002706037224 */ /* 0x080fe200078e0203 */
[----:B------:R-:W-:Y:S01]  /*8670*/  SHF.R.S32.HI R5, RZ, 0x18, R55 ;  /* 0x00000018ff057819 */ /* 0x000fe20000011437 */
[-C--:B------:R-:W-:Y:S01]  /*8680*/  IMAD R23, R44, R39.reuse, R23 ;  /* 0x000000272c177224 */ /* 0x080fe200078e0217 */
[----:B------:R-:W-:Y:S01]  /*8690*/  SHF.R.S32.HI R6, RZ, 0x18, R54 ;  /* 0x00000018ff067819 */ /* 0x000fe20000011436 */
[----:B------:R-:W-:Y:S01]  /*86a0*/  IMAD R22, R38, R26, RZ ;  /* 0x0000001a26167224 */ /* 0x000fe200078e02ff */
[----:B------:R1:W-:Y:S01]  /*86b0*/  STS.128 [R79+UR57+0x1600], R40 ;  /* 0x001600284f007988 */ /* 0x0003e20008000c39 */
[----:B------:R-:W-:Y:S01]  /*86c0*/  IMAD R20, R4, R39, R20 ;  /* 0x0000002704147224 */ /* 0x000fe200078e0214 */
[----:B------:R-:W-:Y:S01]  /*86d0*/  I2IP.S8.S32.SAT R3, R23, R3, RZ ;  /* 0x0000000317037239 */ /* 0x000fe200000014ff */
[----:B------:R-:W-:Y:S01]  /*86e0*/  IMAD R27, R38, R27, RZ ;  /* 0x0000001b261b7224 */ /* 0x000fe200078e02ff */
[----:B------:R-:W-:Y:S01]  /*86f0*/  MOV R4, R53 ;  /* 0x0000003500047202 */ /* 0x000fe20000000f00 */
[-C--:B------:R-:W-:Y:S01]  /*8700*/  IMAD R21, R5, R39.reuse, R21 ;  /* 0x0000002705157224 */ /* 0x080fe200078e0215 */
[----:B------:R-:W-:Y:S01]  /*8710*/  SHF.R.S32.HI R5, RZ, 0x18, R52 ;  /* 0x00000018ff057819 */ /* 0x000fe20000011434 */
[-C--:B------:R-:W-:Y:S01]  /*8720*/  IMAD R22, R6, R39.reuse, R22 ;  /* 0x0000002706167224 */ /* 0x080fe200078e0216 */
[----:B------:R-:W-:Y:S01]  /*8730*/  SHF.R.S32.HI R6, RZ, 0x18, R49 ;  /* 0x00000018ff067819 */ /* 0x000fe20000011431 */
[-C--:B------:R-:W-:Y:S02]  /*8740*/  IMAD R27, R45, R39.reuse, R27 ;  /* 0x000000272d1b7224 */ /* 0x080fe400078e021b */
[-C--:B------:R-:W-:Y:S01]  /*8750*/  IMAD R24, R4, R39.reuse, R24 ;  /* 0x0000002704187224 */ /* 0x080fe200078e0218 */
[----:B------:R-:W-:Y:S01]  /*8760*/  SHF.R.S32.HI R4, RZ, 0x18, R51 ;  /* 0x00000018ff047819 */ /* 0x000fe20000011433 */
[C---:B------:R-:W-:Y:S02]  /*8770*/  IMAD R26, R38.reuse, R30, RZ ;  /* 0x0000001e261a7224 */ /* 0x040fe400078e02ff */
[----:B------:R-:W-:Y:S01]  /*8780*/  IMAD R25, R5, R39, R25 ;  /* 0x0000002705197224 */ /* 0x000fe200078e0219 */
[----:B------:R-:W-:Y:S01]  /*8790*/  MOV R5, R50 ;  /* 0x0000003200057202 */ /* 0x000fe20000000f00 */
[----:B------:R-:W-:Y:S02]  /*87a0*/  IMAD R31, R38, R31, RZ ;  /* 0x0000001f261f7224 */ /* 0x000fe400078e02ff */
[-C--:B------:R-:W-:Y:S01]  /*87b0*/  IMAD R26, R4, R39.reuse, R26 ;  /* 0x00000027041a7224 */ /* 0x080fe200078e021a */
[----:B------:R-:W-:Y:S01]  /*87c0*/  I2IP.S8.S32.SAT R4, R2, R0, R3 ;  /* 0x0000000002047239 */ /* 0x000fe20000001403 */
[-C--:B------:R-:W-:Y:S02]  /*87d0*/  IMAD R31, R46, R39.reuse, R31 ;  /* 0x000000272e1f7224 */ /* 0x080fe400078e021f */
[-C--:B------:R-:W-:Y:S01]  /*87e0*/  IMAD R28, R5, R39.reuse, R28 ;  /* 0x00000027051c7224 */ /* 0x080fe200078e021c */
[----:B------:R-:W-:Y:S01]  /*87f0*/  I2IP.S8.S32.SAT R5, R27, R22, RZ ;  /* 0x000000161b057239 */ /* 0x000fe200000014ff */
[----:B------:R-:W-:Y:S02]  /*8800*/  IMAD R30, R38, R34, RZ ;  /* 0x00000022261e7224 */ /* 0x000fe400078e02ff */
[----:B------:R-:W-:Y:S01]  /*8810*/  IMAD R29, R6, R39, R29 ;  /* 0x00000027061d7224 */ /* 0x000fe200078e021d */
[----:B------:R-:W-:Y:S01]  /*8820*/  I2IP.S8.S32.SAT R6, R31, R26, RZ ;  /* 0x0000001a1f067239 */ /* 0x000fe200000014ff */
[----:B------:R-:W-:Y:S01]  /*8830*/  IMAD R35, R38, R35, RZ ;  /* 0x0000002326237224 */ /* 0x000fe200078e02ff */
[----:B------:R-:W-:Y:S01]  /*8840*/  I2IP.S8.S32.SAT R5, R21, R20, R5 ;  /* 0x0000001415057239 */ /* 0x000fe20000001405 */
[-C--:B------:R-:W-:Y:S01]  /*8850*/  IMAD R30, R7, R39.reuse, R30 ;  /* 0x00000027071e7224 */ /* 0x080fe200078e021e */
[----:B------:R-:W-:Y:S01]  /*8860*/  I2IP.S8.S32.SAT R6, R25, R24, R6 ;  /* 0x0000001819067239 */ /* 0x000fe20000001406 */
[----:B------:R-:W-:Y:S05]  /*8870*/  IMAD R35, R47, R39, R35 ;  /* 0x000000272f237224 */ /* 0x000fea00078e0223 */
[----:B------:R-:W-:Y:S04]  /*8880*/  I2IP.S8.S32.SAT R7, R35, R30, RZ ;  /* 0x0000001e23077239 */ /* 0x000fe800000014ff */
[----:B------:R-:W-:Y:S05]  /*8890*/  I2IP.S8.S32.SAT R7, R29, R28, R7 ;  /* 0x0000001c1d077239 */ /* 0x000fea0000001407 */
[----:B------:R1:W-:Y:S01]  /*88a0*/  STS.128 [R78+0x1010], R4 ;  /* 0x001010044e007388 */ /* 0x0003e20000000c00 */
[----:B------:R-:W-:Y:S01]  /*88b0*/  @!PT LDS RZ, [RZ] ;  /* 0x00000000fffff984 */ /* 0x000fe20000000800 */
[----:B------:R-:W-:Y:S01]  /*88c0*/  @!PT LDS RZ, [RZ] ;  /* 0x00000000fffff984 */ /* 0x000fe20000000800 */
[----:B------:R-:W-:Y:S01]  /*88d0*/  @!PT LDS RZ, [RZ] ;  /* 0x00000000fffff984 */ /* 0x000fe20000000800 */
[----:B------:R-:W-:Y:S01]  /*88e0*/  @!PT LDS RZ, [RZ] ;  /* 0x00000000fffff984 */ /* 0x000fe20000000800 */
[----:B------:R3:W-:Y:S07]  /*88f0*/  MEMBAR.ALL.CTA ;  /* 0x0000000000007992 */ /* 0x0007ee0000008000 */
[----:B---3--:R-:W3:Y:S02]  /*8900*/  FENCE.VIEW.ASYNC.S ;  /* 0x00000000000073c6 */ /* 0x008ee40000000000 */
[----:B---3--:R-:W-:Y:S06]  /*8910*/  BAR.SYNC.DEFER_BLOCKING 0x1, 0x80 ;  /* 0x0042000000007b1d */ /* 0x008fec0000010000 */
[----:B------:R-:W-:Y:S05]  /*8920*/  @P0 BRA `(.L_x_151) ;  /* 0x0000000000300947 */ /* 0x000fea0003800000 */
[----:B------:R-:W-:Y:S02]  /*8930*/  UIADD3 UR10, UPT, UPT, UR57, 0x1600, URZ ;  /* 0x00001600390a7890 */ /* 0x000fe4000fffe0ff */
[----:B------:R-:W-:Y:S02]  /*8940*/  UIADD3 UR8, UP0, UPT, UR62, 0x680, URZ ;  /* 0x000006803e087890 */ /* 0x000fe4000ff1e0ff */
[----:B------:R-:W-:Y:S02]  /*8950*/  USHF.L.U32 UR5, UR51, 0x6, URZ ;  /* 0x0000000633057899 */ /* 0x000fe400080006ff */
[----:B------:R-:W-:Y:S01]  /*8960*/  MOV R86, UR10 ;  /* 0x0000000a00567c02 */ /* 0x000fe20008000f00 */
[----:B------:R-:W-:Y:S02]  /*8970*/  USHF.L.U32 UR6, UR50, 0x6, URZ ;  /* 0x0000000632067899 */ /* 0x000fe400080006ff */
[----:B------:R-:W-:Y:S01]  /*8980*/  UIADD3.X UR9, UPT, UPT, URZ, UR63, URZ, UP0, !UPT ;  /* 0x0000003fff097290 */ /* 0x000fe200087fe4ff */
[----:B------:R-:W-:Y:S01]  /*8990*/  R2UR UR4, R86 ;  /* 0x00000000560472ca */ /* 0x000fe200000e0000 */
[----:B------:R-:W-:Y:S11]  /*89a0*/  UMOV UR7, UR36 ;  /* 0x0000002400077c82 */ /* 0x000ff60008000000 */
[----:B------:R-:W-:Y:S01]  /*89b0*/  @!UPT UIADD3 URZ, UPT, UPT, URZ, URZ, URZ ;  /* 0x000000fffffff290 */ /* 0x000fe2000fffe0ff */
[----:B------:R3:W-:Y:S01]  /*89c0*/  UTMASTG.3D [UR4], [UR8] ;  /* 0x00000004080073b5 */ /* 0x0007e20008010000 */
[----:B------:R0:W-:Y:S01]  /*89d0*/  UTMACMDFLUSH ;  /* 0x00000000000079b7 */ /* 0x0001e20000000000 */
[----:B---3--:R-:W-:Y:S04]  /*89e0*/  DEPBAR.LE SB0, 0x0 ;  /* 0x000080000000791a */ /* 0x008fe80000000000 */
.L_x_151:
[----:B------:R-:W-:Y:S05]  /*89f0*/  BSYNC.RECONVERGENT B0 ;  /* 0x0000000000007941 */ /* 0x000fea0003800200 */
.L_x_150:
[----:B------:R-:W-:Y:S01]  /*8a00*/  BAR.SYNC.DEFER_BLOCKING 0x1, 0x80 ;  /* 0x0042000000007b1d */ /* 0x000fe20000010000 */
[----:B------:R-:W-:Y:S01]  /*8a10*/  ISETP.NE.AND P0, PT, R82, 0x2, PT ;  /* 0x000000025200780c */ /* 0x000fe20003f05270 */
[----:B------:R-:W-:Y:S01]  /*8a20*/  UISETP.NE.AND UP0, UPT, UR61, URZ, UPT ;  /* 0x000000ff3d00728c */ /* 0x000fe2000bf05270 */
[----:B------:R-:W-:Y:S01]  /*8a30*/  ISETP.NE.AND P1, PT, R36, 0x4, PT ;  /* 0x000000042400780c */ /* 0x000fe20003f25270 */
[----:B------:R-:W-:Y:S01]  /*8a40*/  UIADD3 UR51, UPT, UPT, UR42, UR48, URZ ;  /* 0x000000302a337290 */ /* 0x000fe2000fffe0ff */
[----:B------:R-:W-:Y:S01]  /*8a50*/  SEL R2, RZ, 0x1, P0 ;  /* 0x00000001ff027807 */ /* 0x000fe20000000000 */
[----:B------:R-:W-:Y:S01]  /*8a60*/  UIADD3 UR50, UPT, UPT, UR43, UR49, URZ ;  /* 0x000000312b327290 */ /* 0x000fe2000fffe0ff */
[----:B------:R-:W-:Y:S02]  /*8a70*/  SEL R0, RZ, 0x1, P1 ;  /* 0x00000001ff007807 */ /* 0x000fe40000800000 */
[----:B------:R-:W-:Y:S02]  /*8a80*/  LOP3.LUT R84, R84, R2, RZ, 0x3c, !PT ;  /* 0x0000000254547212 */ /* 0x000fe400078e3cff */
[----:B------:R-:W-:Y:S02]  /*8a90*/  LOP3.LUT R85, R85, R0, RZ, 0x3c, !PT ;  /* 0x0000000055557212 */ /* 0x000fe400078e3cff */
[----:B------:R-:W-:Y:S02]  /*8aa0*/  SEL R82, R82, RZ, P0 ;  /* 0x000000ff52527207 */ /* 0x000fe40000000000 */
[----:B------:R-:W-:Y:S01]  /*8ab0*/  SEL R36, R36, RZ, P1 ;  /* 0x000000ff24247207 */ /* 0x000fe20000800000 */
[----:B------:R-:W-:Y:S01]  /*8ac0*/  UMOV UR36, UR60 ;  /* 0x0000003c00247c82 */ /* 0x000fe20008000000 */
[----:B------:R-:W-:Y:S05]  /*8ad0*/  BRA.U UP0, `(.L_x_152) ;  /* 0xffffffe5003c7547 */ /* 0x000fea000b83ffff */
[----:B------:R-:W-:Y:S05]  /*8ae0*/  EXIT ;  /* 0x000000000000794d */ /* 0x000fea0003800000 */
.L_x_25:
[----:B--2---:R2:W3:Y:S02]  /*8af0*/  SYNCS.PHASECHK.TRANS64.TRYWAIT P0, [R0+URZ+0x3f0], R2 ;  /* 0x0003f002000075a7 */ /* 0x0044e400080011ff */
[----:B---3--:R-:W-:Y:S05]  /*8b00*/  @!P0 NANOSLEEP.SYNCS 0x989680 ;  /* 0x009896800000895d */ /* 0x008fea0003900000 */
[----:B------:R-:W3:Y:S02]  /*8b10*/  @!P0 SYNCS.PHASECHK.TRANS64 P0, [R0+URZ+0x3f0], R2 ;  /* 0x0003f002000085a7 */ /* 0x000ee400080010ff */
[----:B---3--:R-:W-:Y:S05]  /*8b20*/  @!P0 BRA `(.L_x_25) ;  /* 0xfffffffc00f08947 */ /* 0x008fea000383ffff */
[----:B------:R-:W-:Y:S05]  /*8b30*/  BRA `(.L_x_153) ;  /* 0xffffff9400907947 */ /* 0x000fea000383ffff */
.L_x_28:
[----:B-1----:R-:W-:-:S07]  /*8b40*/  MOV R0, UR33 ;  /* 0x0000002100007c02 */ /* 0x002fce0008000f00 */
.L_x_154:
[----:B-1----:R1:W2:Y:S02]  /*8b50*/  SYNCS.PHASECHK.TRANS64.TRYWAIT P0, [R0+URZ+0x1b0], R3 ;  /* 0x0001b003000075a7 */ /* 0x0022a400080011ff */
[----:B--2---:R-:W-:Y:S05]  /*8b60*/  @!P0 NANOSLEEP.SYNCS 0x989680 ;  /* 0x009896800000895d */ /* 0x004fea0003900000 */
[----:B------:R-:W2:Y:S02]  /*8b70*/  @!P0 SYNCS.PHASECHK.TRANS64 P0, [R0+URZ+0x1b0], R3 ;  /* 0x0001b003000085a7 */ /* 0x000ea400080010ff */
[----:B--2---:R-:W-:Y:S05]  /*8b80*/  @!P0 BRA `(.L_x_154) ;  /* 0xfffffffc00f08947 */ /* 0x004fea000383ffff */
[----:B------:R-:W-:Y:S05]  /*8b90*/  BRA `(.L_x_27) ;  /* 0xffffff9400dc7947 */ /* 0x000fea000383ffff */
.L_x_35:
[----:B-1----:R-:W-:-:S07]  /*8ba0*/  MOV R0, UR17 ;  /* 0x0000001100007c02 */ /* 0x002fce0008000f00 */
.L_x_155:
[----:B-1----:R1:W2:Y:S02]  /*8bb0*/  SYNCS.PHASECHK.TRANS64.TRYWAIT P0, [R0+URZ+0x1b0], R3 ;  /* 0x0001b003000075a7 */ /* 0x0022a400080011ff */
[----:B--2---:R-:W-:Y:S05]  /*8bc0*/  @!P0 NANOSLEEP.SYNCS 0x989680 ;  /* 0x009896800000895d */ /* 0x004fea0003900000 */
[----:B------:R-:W2:Y:S02]  /*8bd0*/  @!P0 SYNCS.PHASECHK.TRANS64 P0, [R0+URZ+0x1b0], R3 ;  /* 0x0001b003000085a7 */ /* 0x000ea400080010ff */
[----:B--2---:R-:W-:Y:S05]  /*8be0*/  @!P0 BRA `(.L_x_155) ;  /* 0xfffffffc00f08947 */ /* 0x004fea000383ffff */
[----:B------:R-:W-:Y:S05]  /*8bf0*/  BRA `(.L_x_34) ;  /* 0xffffff9800a07947 */ /* 0x000fea000383ffff */
.L_x_40:
[----:B-1----:R1:W2:Y:S02]  /*8c00*/  SYNCS.PHASECHK.TRANS64.TRYWAIT P0, [R3+URZ+0x380], R0 ;  /* 0x00038000030075a7 */ /* 0x0022a400080011ff */
[----:B--2---:R-:W-:Y:S05]  /*8c10*/  @!P0 NANOSLEEP.SYNCS 0x989680 ;  /* 0x009896800000895d */ /* 0x004fea0003900000 */
[----:B------:R-:W2:Y:S02]  /*8c20*/  @!P0 SYNCS.PHASECHK.TRANS64 P0, [R3+URZ+0x380], R0 ;  /* 0x00038000030085a7 */ /* 0x000ea400080010ff */
[----:B--2---:R-:W-:Y:S05]  /*8c30*/  @!P0 BRA `(.L_x_40) ;  /* 0xfffffffc00f08947 */ /* 0x004fea000383ffff */
[----:B------:R-:W-:Y:S05]  /*8c40*/  BRA `(.L_x_156) ;  /* 0xffffff9c004c7947 */ /* 0x000fea000383ffff */
.L_x_44:
[----:B------:R-:W-:-:S07]  /*8c50*/  MOV R0, UR4 ;  /* 0x0000000400007c02 */ /* 0x000fce0008000f00 */
.L_x_157:
[----:B-1----:R1:W2:Y:S02]  /*8c60*/  SYNCS.PHASECHK.TRANS64.TRYWAIT P0, [R0+URZ], R2 ;  /* 0x00000002000075a7 */ /* 0x0022a400080011ff */
[----:B--2---:R-:W-:Y:S05]  /*8c70*/  @!P0 NANOSLEEP.SYNCS 0x989680 ;  /* 0x009896800000895d */ /* 0x004fea0003900000 */
[----:B------:R-:W2:Y:S02]  /*8c80*/  @!P0 SYNCS.PHASECHK.TRANS64 P0, [R0+URZ], R2 ;  /* 0x00000002000085a7 */ /* 0x000ea400080010ff */
[----:B--2---:R-:W-:Y:S05]  /*8c90*/  @!P0 BRA `(.L_x_157) ;  /* 0xfffffffc00f08947 */ /* 0x004fea000383ffff */
[----:B------:R-:W-:Y:S05]  /*8ca0*/  BRA `(.L_x_158) ;  /* 0xffffffa000d07947 */ /* 0x000fea000383ffff */
.L_x_45:
[----:B------:R-:W-:-:S07]  /*8cb0*/  MOV R0, UR4 ;  /* 0x0000000400007c02 */ /* 0x000fce0008000f00 */
.L_x_159:
[----:B-1----:R1:W2:Y:S02]  /*8cc0*/  SYNCS.PHASECHK.TRANS64.TRYWAIT P0, [R0+URZ], R3 ;  /* 0x00000003000075a7 */ /* 0x0022a400080011ff */
[----:B--2---:R-:W-:Y:S05]  /*8cd0*/  @!P0 NANOSLEEP.SYNCS 0x989680 ;  /* 0x009896800000895d */ /* 0x004fea0003900000 */
[----:B------:R-:W2:Y:S02]  /*8ce0*/  @!P0 SYNCS.PHASECHK.TRANS64 P0, [R0+URZ], R3 ;  /* 0x00000003000085a7 */ /* 0x000ea400080010ff */
[----:B--2---:R-:W-:Y:S05]  /*8cf0*/  @!P0 BRA `(.L_x_159) ;  /* 0xfffffffc00f08947 */ /* 0x004fea000383ffff */
[----:B------:R-:W-:Y:S05]  /*8d00*/  BRA `(.L_x_160) ;  /* 0xffffffa000dc7947 */ /* 0x000fea000383ffff */
.L_x_46:
[----:B------:R-:W-:-:S07]  /*8d10*/  MOV R0, UR4 ;  /* 0x0000000400007c02 */ /* 0x000fce0008000f00 */
.L_x_161:
[----:B-1----:R1:W2:Y:S02]  /*8d20*/  SYNCS.PHASECHK.TRANS64.TRYWAIT P0, [R0+URZ], R3 ;  /* 0x00000003000075a7 */ /* 0x0022a400080011ff */
[----:B--2---:R-:W-:Y:S05]  /*8d30*/  @!P0 NANOSLEEP.SYNCS 0x989680 ;  /* 0x009896800000895d */ /* 0x004fea0003900000 */
[----:B------:R-:W2:Y:S02]  /*8d40*/  @!P0 SYNCS.PHASECHK.TRANS64 P0, [R0+URZ], R3 ;  /* 0x00000003000085a7 */ /* 0x000ea400080010ff */
[----:B--2---:R-:W-:Y:S05]  /*8d50*/  @!P0 BRA `(.L_x_161) ;  /* 0xfffffffc00f08947 */ /* 0x004fea000383ffff */
[----:B------:R-:W-:Y:S05]  /*8d60*/  BRA `(.L_x_162) ;  /* 0xffffffa000e87947 */ /* 0x000fea000383ffff */
.L_x_47:
[----:B------:R-:W-:-:S07]  /*8d70*/  MOV R0, UR4 ;  /* 0x0000000400007c02 */ /* 0x000fce0008000f00 */
.L_x_163:
[----:B-1----:R1:W2:Y:S02]  /*8d80*/  SYNCS.PHASECHK.TRANS64.TRYWAIT P0, [R0+URZ], R3 ;  /* 0x00000003000075a7 */ /* 0x0022a400080011ff */
[----:B--2---:R-:W-:Y:S05]  /*8d90*/  @!P0 NANOSLEEP.SYNCS 0x989680 ;  /* 0x009896800000895d */ /* 0x004fea0003900000 */
[----:B------:R-:W2:Y:S02]  /*8da0*/  @!P0 SYNCS.PHASECHK.TRANS64 P0, [R0+URZ], R3 ;  /* 0x00000003000085a7 */ /* 0x000ea400080010ff */
[----:B--2---:R-:W-:Y:S05]  /*8db0*/  @!P0 BRA `(.L_x_163) ;  /* 0xfffffffc00f08947 */ /* 0x004fea000383ffff */
[----:B------:R-:W-:Y:S05]  /*8dc0*/  BRA `(.L_x_164) ;  /* 0xffffffa000f47947 */ /* 0x000fea000383ffff */
.L_x_48:
[----:B------:R-:W-:-:S07]  /*8dd0*/  MOV R0, UR4 ;  /* 0x0000000400007c02 */ /* 0x000fce0008000f00 */
.L_x_165:
[----:B-1----:R1:W2:Y:S02]  /*8de0*/  SYNCS.PHASECHK.TRANS64.TRYWAIT P0, [R0+URZ], R3 ;  /* 0x00000003000075a7 */ /* 0x0022a400080011ff */
[----:B--2---:R-:W-:Y:S05]  /*8df0*/  @!P0 NANOSLEEP.SYNCS 0x989680 ;  /* 0x009896800000895d */ /* 0x004fea0003900000 */
[----:B------:R-:W2:Y:S02]  /*8e00*/  @!P0 SYNCS.PHASECHK.TRANS64 P0, [R0+URZ], R3 ;  /* 0x00000003000085a7 */ /* 0x000ea400080010ff */
[----:B--2---:R-:W-:Y:S05]  /*8e10*/  @!P0 BRA `(.L_x_165) ;  /* 0xfffffffc00f08947 */ /* 0x004fea000383ffff */
[----:B------:R-:W-:Y:S05]  /*8e20*/  BRA `(.L_x_166) ;  /* 0xffffffa400007947 */ /* 0x000fea000383ffff */
.L_x_49:
[----:B------:R-:W-:-:S07]  /*8e30*/  MOV R0, UR4 ;  /* 0x0000000400007c02 */ /* 0x000fce0008000f00 */
.L_x_167:
[----:B-1----:R1:W2:Y:S02]  /*8e40*/  SYNCS.PHASECHK.TRANS64.TRYWAIT P0, [R0+URZ], R3 ;  /* 0x00000003000075a7 */ /* 0x0022a400080011ff */
[----:B--2---:R-:W-:Y:S05]  /*8e50*/  @!P0 NANOSLEEP.SYNCS 0x989680 ;  /* 0x009896800000895d */ /* 0x004fea0003900000 */
[----:B------:R-:W2:Y:S02]  /*8e60*/  @!P0 SYNCS.PHASECHK.TRANS64 P0, [R0+URZ], R3 ;  /* 0x00000003000085a7 */ /* 0x000ea400080010ff */
[----:B--2---:R-:W-:Y:S05]  /*8e70*/  @!P0 BRA `(.L_x_167) ;  /* 0xfffffffc00f08947 */ /* 0x004fea000383ffff */
[----:B------:R-:W-:Y:S05]  /*8e80*/  BRA `(.L_x_168) ;  /* 0xffffffa4000c7947 */ /* 0x000fea000383ffff */
.L_x_50:
[----:B------:R-:W-:-:S07]  /*8e90*/  MOV R0, UR4 ;  /* 0x0000000400007c02 */ /* 0x000fce0008000f00 */
.L_x_169:
[----:B-1----:R1:W2:Y:S02]  /*8ea0*/  SYNCS.PHASECHK.TRANS64.TRYWAIT P0, [R0+URZ], R3 ;  /* 0x00000003000075a7 */ /* 0x0022a400080011ff */
[----:B--2---:R-:W-:Y:S05]  /*8eb0*/  @!P0 NANOSLEEP.SYNCS 0x989680 ;  /* 0x009896800000895d */ /* 0x004fea0003900000 */
[----:B------:R-:W2:Y:S02]  /*8ec0*/  @!P0 SYNCS.PHASECHK.TRANS64 P0, [R0+URZ], R3 ;  /* 0x00000003000085a7 */ /* 0x000ea400080010ff */
[----:B--2---:R-:W-:Y:S05]  /*8ed0*/  @!P0 BRA `(.L_x_169) ;  /* 0xfffffffc00f08947 */ /* 0x004fea000383ffff */
[----:B------:R-:W-:Y:S05]  /*8ee0*/  BRA `(.L_x_170) ;  /* 0xffffffa400187947 */ /* 0x000fea000383ffff */
.L_x_51:
[----:B------:R-:W-:-:S07]  /*8ef0*/  MOV R0, UR4 ;  /* 0x0000000400007c02 */ /* 0x000fce0008000f00 */
.L_x_171:
[----:B-1----:R1:W2:Y:S02]  /*8f00*/  SYNCS.PHASECHK.TRANS64.TRYWAIT P0, [R0+URZ], R3 ;  /* 0x00000003000075a7 */ /* 0x0022a400080011ff */
[----:B--2---:R-:W-:Y:S05]  /*8f10*/  @!P0 NANOSLEEP.SYNCS 0x989680 ;  /* 0x009896800000895d */ /* 0x004fea0003900000 */
[----:B------:R-:W2:Y:S02]  /*8f20*/  @!P0 SYNCS.PHASECHK.TRANS64 P0, [R0+URZ], R3 ;  /* 0x00000003000085a7 */ /* 0x000ea400080010ff */
[----:B--2---:R-:W-:Y:S05]  /*8f30*/  @!P0 BRA `(.L_x_171) ;  /* 0xfffffffc00f08947 */ /* 0x004fea000383ffff */
[----:B------:R-:W-:Y:S05]  /*8f40*/  BRA `(.L_x_172) ;  /* 0xffffffa400247947 */ /* 0x000fea000383ffff */
.L_x_52:
[----:B------:R-:W-:-:S07]  /*8f50*/  MOV R0, UR4 ;  /* 0x0000000400007c02 */ /* 0x000fce0008000f00 */
.L_x_173:
[----:B-1----:R1:W2:Y:S02]  /*8f60*/  SYNCS.PHASECHK.TRANS64.TRYWAIT P0, [R0+URZ], R3 ;  /* 0x00000003000075a7 */ /* 0x0022a400080011ff */
[----:B--2---:R-:W-:Y:S05]  /*8f70*/  @!P0 NANOSLEEP.SYNCS 0x989680 ;  /* 0x009896800000895d */ /* 0x004fea0003900000 */
[----:B------:R-:W2:Y:S02]  /*8f80*/  @!P0 SYNCS.PHASECHK.TRANS64 P0, [R0+URZ], R3 ;  /* 0x00000003000085a7 */ /* 0x000ea400080010ff */
[----:B--2---:R-:W-:Y:S05]  /*8f90*/  @!P0 BRA `(.L_x_173) ;  /* 0xfffffffc00f08947 */ /* 0x004fea000383ffff */
[----:B------:R-:W-:Y:S05]  /*8fa0*/  BRA `(.L_x_174) ;  /* 0xffffffa400307947 */ /* 0x000fea000383ffff */
.L_x_53:
[----:B------:R-:W-:-:S07]  /*8fb0*/  MOV R0, UR4 ;  /* 0x0000000400007c02 */ /* 0x000fce0008000f00 */
.L_x_175:
[----:B-1----:R1:W2:Y:S02]  /*8fc0*/  SYNCS.PHASECHK.TRANS64.TRYWAIT P0, [R0+URZ], R3 ;  /* 0x00000003000075a7 */ /* 0x0022a400080011ff */
[----:B--2---:R-:W-:Y:S05]  /*8fd0*/  @!P0 NANOSLEEP.SYNCS 0x989680 ;  /* 0x009896800000895d */ /* 0x004fea0003900000 */
[----:B------:R-:W2:Y:S02]  /*8fe0*/  @!P0 SYNCS.PHASECHK.TRANS64 P0, [R0+URZ], R3 ;  /* 0x00000003000085a7 */ /* 0x000ea400080010ff */
[----:B--2---:R-:W-:Y:S05]  /*8ff0*/  @!P0 BRA `(.L_x_175) ;  /* 0xfffffffc00f08947 */ /* 0x004fea000383ffff */
[----:B------:R-:W-:Y:S05]  /*9000*/  BRA `(.L_x_176) ;  /* 0xffffffa4003c7947 */ /* 0x000fea000383ffff */
.L_x_54:
[----:B------:R-:W-:-:S07]  /*9010*/  MOV R0, UR4 ;  /* 0x0000000400007c02 */ /* 0x000fce0008000f00 */
.L_x_177:
[----:B-1----:R1:W2:Y:S02]  /*9020*/  SYNCS.PHASECHK.TRANS64.TRYWAIT P0, [R0+URZ], R3 ;  /* 0x00000003000075a7 */ /* 0x0022a400080011ff */
[----:B--2---:R-:W-:Y:S05]  /*9030*/  @!P0 NANOSLEEP.SYNCS 0x989680 ;  /* 0x009896800000895d */ /* 0x004fea0003900000 */
[----:B------:R-:W2:Y:S02]  /*9040*/  @!P0 SYNCS.PHASECHK.TRANS64 P0, [R0+URZ], R3 ;  /* 0x00000003000085a7 */ /* 0x000ea400080010ff */
[----:B--2---:R-:W-:Y:S05]  /*9050*/  @!P0 BRA `(.L_x_177) ;  /* 0xfffffffc00f08947 */ /* 0x004fea000383ffff */
[----:B------:R-:W-:Y:S05]  /*9060*/  BRA `(.L_x_178) ;  /* 0xffffffa400487947 */ /* 0x000fea000383ffff */
.L_x_55:
[----:B------:R-:W-:-:S07]  /*9070*/  MOV R0, UR4 ;  /* 0x0000000400007c02 */ /* 0x000fce0008000f00 */
.L_x_179:
[----:B-1----:R1:W2:Y:S02]  /*9080*/  SYNCS.PHASECHK.TRANS64.TRYWAIT P0, [R0+URZ], R3 ;  /* 0x00000003000075a7 */ /* 0x0022a400080011ff */
[----:B--2---:R-:W-:Y:S05]  /*9090*/  @!P0 NANOSLEEP.SYNCS 0x989680 ;  /* 0x009896800000895d */ /* 0x004fea0003900000 */
[----:B------:R-:W2:Y:S02]  /*90a0*/  @!P0 SYNCS.PHASECHK.TRANS64 P0, [R0+URZ], R3 ;  /* 0x00000003000085a7 */ /* 0x000ea400080010ff */
[----:B--2---:R-:W-:Y:S05]  /*90b0*/  @!P0 BRA `(.L_x_179) ;  /* 0xfffffffc00f08947 */ /* 0x004fea000383ffff */
[----:B------:R-:W-:Y:S05]  /*90c0*/  BRA `(.L_x_180) ;  /* 0xffffffa400547947 */ /* 0x000fea000383ffff */
.L_x_56:
[----:B------:R-:W-:-:S07]  /*90d0*/  MOV R0, UR4 ;  /* 0x0000000400007c02 */ /* 0x000fce0008000f00 */
.L_x_181:
[----:B-1----:R1:W2:Y:S02]  /*90e0*/  SYNCS.PHASECHK.TRANS64.TRYWAIT P0, [R0+URZ], R3 ;  /* 0x00000003000075a7 */ /* 0x0022a400080011ff */
[----:B--2---:R-:W-:Y:S05]  /*90f0*/  @!P0 NANOSLEEP.SYNCS 0x989680 ;  /* 0x009896800000895d */ /* 0x004fea0003900000 */
[----:B------:R-:W2:Y:S02]  /*9100*/  @!P0 SYNCS.PHASECHK.TRANS64 P0, [R0+URZ], R3 ;  /* 0x00000003000085a7 */ /* 0x000ea400080010ff */
[----:B--2---:R-:W-:Y:S05]  /*9110*/  @!P0 BRA `(.L_x_181) ;  /* 0xfffffffc00f08947 */ /* 0x004fea000383ffff */
[----:B------:R-:W-:Y:S05]  /*9120*/  BRA `(.L_x_182) ;  /* 0xffffffa400607947 */ /* 0x000fea000383ffff */
.L_x_57:
[----:B------:R-:W-:-:S07]  /*9130*/  MOV R0, UR4 ;  /* 0x0000000400007c02 */ /* 0x000fce0008000f00 */
.L_x_183:
[----:B-1----:R1:W2:Y:S02]  /*9140*/  SYNCS.PHASECHK.TRANS64.TRYWAIT P0, [R0+URZ], R3 ;  /* 0x00000003000075a7 */ /* 0x0022a400080011ff */
[----:B--2---:R-:W-:Y:S05]  /*9150*/  @!P0 NANOSLEEP.SYNCS 0x989680 ;  /* 0x009896800000895d */ /* 0x004fea0003900000 */
[----:B------:R-:W2:Y:S02]  /*9160*/  @!P0 SYNCS.PHASECHK.TRANS64 P0, [R0+URZ], R3 ;  /* 0x00000003000085a7 */ /* 0x000ea400080010ff */
[----:B--2---:R-:W-:Y:S05]  /*9170*/  @!P0 BRA `(.L_x_183) ;  /* 0xfffffffc00f08947 */ /* 0x004fea000383ffff */
[----:B------:R-:W-:Y:S05]  /*9180*/  BRA `(.L_x_184) ;  /* 0xffffffa4006c7947 */ /* 0x000fea000383ffff */
.L_x_58:
[----:B------:R-:W-:-:S07]  /*9190*/  MOV R0, UR4 ;  /* 0x0000000400007c02 */ /* 0x000fce0008000f00 */
.L_x_185:
[----:B-1----:R1:W2:Y:S02]  /*91a0*/  SYNCS.PHASECHK.TRANS64.TRYWAIT P0, [R0+URZ], R3 ;  /* 0x00000003000075a7 */ /* 0x0022a400080011ff */
[----:B--2---:R-:W-:Y:S05]  /*91b0*/  @!P0 NANOSLEEP.SYNCS 0x989680 ;  /* 0x009896800000895d */ /* 0x004fea0003900000 */
[----:B------:R-:W2:Y:S02]  /*91c0*/  @!P0 SYNCS.PHASECHK.TRANS64 P0, [R0+URZ], R3 ;  /* 0x00000003000085a7 */ /* 0x000ea400080010ff */
[----:B--2---:R-:W-:Y:S05]  /*91d0*/  @!P0 BRA `(.L_x_185) ;  /* 0xfffffffc00f08947 */ /* 0x004fea000383ffff */
[----:B------:R-:W-:Y:S05]  /*91e0*/  BRA `(.L_x_186) ;  /* 0xffffffa400787947 */ /* 0x000fea000383ffff */
.L_x_59:
[----:B------:R-:W-:-:S07]  /*91f0*/  MOV R0, UR4 ;  /* 0x0000000400007c02 */ /* 0x000fce0008000f00 */
.L_x_187:
[----:B-1----:R1:W2:Y:S02]  /*9200*/  SYNCS.PHASECHK.TRANS64.TRYWAIT P0, [R0+URZ], R3 ;  /* 0x00000003000075a7 */ /* 0x0022a400080011ff */
[----:B--2---:R-:W-:Y:S05]  /*9210*/  @!P0 NANOSLEEP.SYNCS 0x989680 ;  /* 0x009896800000895d */ /* 0x004fea0003900000 */
[----:B------:R-:W2:Y:S02]  /*9220*/  @!P0 SYNCS.PHASECHK.TRANS64 P0, [R0+URZ], R3 ;  /* 0x00000003000085a7 */ /* 0x000ea400080010ff */
[----:B--2---:R-:W-:Y:S05]  /*9230*/  @!P0 BRA `(.L_x_187) ;  /* 0xfffffffc00f08947 */ /* 0x004fea000383ffff */
[----:B------:R-:W-:Y:S05]  /*9240*/  BRA `(.L_x_188) ;  /* 0xffffffa400847947 */ /* 0x000fea000383ffff */
.L_x_60:
[----:B------:R-:W-:-:S07]  /*9250*/  MOV R0, UR4 ;  /* 0x0000000400007c02 */ /* 0x000fce0008000f00 */
.L_x_189:
[----:B-1----:R1:W2:Y:S02]  /*9260*/  SYNCS.PHASECHK.TRANS64.TRYWAIT P0, [R0+URZ], R3 ;  /* 0x00000003000075a7 */ /* 0x0022a400080011ff */
[----:B--2---:R-:W-:Y:S05]  /*9270*/  @!P0 NANOSLEEP.SYNCS 0x989680 ;  /* 0x009896800000895d */ /* 0x004fea0003900000 */
[----:B------:R-:W2:Y:S02]  /*9280*/  @!P0 SYNCS.PHASECHK.TRANS64 P0, [R0+URZ], R3 ;  /* 0x00000003000085a7 */ /* 0x000ea400080010ff */
[----:B--2---:R-:W-:Y:S05]  /*9290*/  @!P0 BRA `(.L_x_189) ;  /* 0xfffffffc00f08947 */ /* 0x004fea000383ffff */
[----:B------:R-:W-:Y:S05]  /*92a0*/  BRA `(.L_x_190) ;  /* 0xffffffa400907947 */ /* 0x000fea000383ffff */
.L_x_61:
[----:B------:R-:W-:-:S07]  /*92b0*/  MOV R0, UR4 ;  /* 0x0000000400007c02 */ /* 0x000fce0008000f00 */
.L_x_191:
[----:B-1----:R1:W2:Y:S02]  /*92c0*/  SYNCS.PHASECHK.TRANS64.TRYWAIT P0, [R0+URZ], R3 ;  /* 0x00000003000075a7 */ /* 0x0022a400080011ff */
[----:B--2---:R-:W-:Y:S05]  /*92d0*/  @!P0 NANOSLEEP.SYNCS 0x989680 ;  /* 0x009896800000895d */ /* 0x004fea0003900000 */
[----:B------:R-:W2:Y:S02]  /*92e0*/  @!P0 SYNCS.PHASECHK.TRANS64 P0, [R0+URZ], R3 ;  /* 0x00000003000085a7 */ /* 0x000ea400080010ff */
[----:B--2---:R-:W-:Y:S05]  /*92f0*/  @!P0 BRA `(.L_x_191) ;  /* 0xfffffffc00f08947 */ /* 0x004fea000383ffff */
[----:B------:R-:W-:Y:S05]  /*9300*/  BRA `(.L_x_192) ;  /* 0xffffffa4009c7947 */ /* 0x000fea000383ffff */
.L_x_62:
[----:B------:R-:W-:-:S07]  /*9310*/  MOV R0, UR4 ;  /* 0x0000000400007c02 */ /* 0x000fce0008000f00 */
.L_x_193:
[----:B-1----:R1:W2:Y:S02]  /*9320*/  SYNCS.PHASECHK.TRANS64.TRYWAIT P0, [R0+URZ], R3 ;  /* 0x00000003000075a7 */ /* 0x0022a400080011ff */
[----:B--2---:R-:W-:Y:S05]  /*9330*/  @!P0 NANOSLEEP.SYNCS 0x989680 ;  /* 0x009896800000895d */ /* 0x004fea0003900000 */
[----:B------:R-:W2:Y:S02]  /*9340*/  @!P0 SYNCS.PHASECHK.TRANS64 P0, [R0+URZ], R3 ;  /* 0x00000003000085a7 */ /* 0x000ea400080010ff */
[----:B--2---:R-:W-:Y:S05]  /*9350*/  @!P0 BRA `(.L_x_193) ;  /* 0xfffffffc00f08947 */ /* 0x004fea000383ffff */
[----:B------:R-:W-:Y:S05]  /*9360*/  BRA `(.L_x_194) ;  /* 0xffffffa400a87947 */ /* 0x000fea000383ffff */
.L_x_63:
[----:B------:R-:W-:-:S07]  /*9370*/  MOV R0, UR4 ;  /* 0x0000000400007c02 */ /* 0x000fce0008000f00 */
.L_x_195:
[----:B-1----:R1:W2:Y:S02]  /*9380*/  SYNCS.PHASECHK.TRANS64.TRYWAIT P0, [R0+URZ], R3 ;  /* 0x00000003000075a7 */ /* 0x0022a400080011ff */
[----:B--2---:R-:W-:Y:S05]  /*9390*/  @!P0 NANOSLEEP.SYNCS 0x989680 ;  /* 0x009896800000895d */ /* 0x004fea0003900000 */
[----:B------:R-:W2:Y:S02]  /*93a0*/  @!P0 SYNCS.PHASECHK.TRANS64 P0, [R0+URZ], R3 ;  /* 0x00000003000085a7 */ /* 0x000ea400080010ff */
[----:B--2---:R-:W-:Y:S05]  /*93b0*/  @!P0 BRA `(.L_x_195) ;  /* 0xfffffffc00f08947 */ /* 0x004fea000383ffff */
[----:B------:R-:W-:Y:S05]  /*93c0*/  BRA `(.L_x_196) ;  /* 0xffffffa400b47947 */ /* 0x000fea000383ffff */
.L_x_64:
[----:B------:R-:W-:-:S07]  /*93d0*/  MOV R0, UR4 ;  /* 0x0000000400007c02 */ /* 0x000fce0008000f00 */
.L_x_197:
[----:B-1----:R1:W2:Y:S02]  /*93e0*/  SYNCS.PHASECHK.TRANS64.TRYWAIT P0, [R0+URZ], R3 ;  /* 0x00000003000075a7 */ /* 0x0022a400080011ff */
[----:B--2---:R-:W-:Y:S05]  /*93f0*/  @!P0 NANOSLEEP.SYNCS 0x989680 ;  /* 0x009896800000895d */ /* 0x004fea0003900000 */
[----:B------:R-:W2:Y:S02]  /*9400*/  @!P0 SYNCS.PHASECHK.TRANS64 P0, [R0+URZ], R3 ;  /* 0x00000003000085a7 */ /* 0x000ea400080010ff */
[----:B--2---:R-:W-:Y:S05]  /*9410*/  @!P0 BRA `(.L_x_197) ;  /* 0xfffffffc00f08947 */ /* 0x004fea000383ffff */
[----:B------:R-:W-:Y:S05]  /*9420*/  BRA `(.L_x_198) ;  /* 0xffffffa400c07947 */ /* 0x000fea000383ffff */
.L_x_65:
[----:B------:R-:W-:-:S07]  /*9430*/  MOV R0, UR4 ;  /* 0x0000000400007c02 */ /* 0x000fce0008000f00 */
.L_x_199:
[----:B-1----:R1:W2:Y:S02]  /*9440*/  SYNCS.PHASECHK.TRANS64.TRYWAIT P0, [R0+URZ], R3 ;  /* 0x00000003000075a7 */ /* 0x0022a400080011ff */
[----:B--2---:R-:W-:Y:S05]  /*9450*/  @!P0 NANOSLEEP.SYNCS 0x989680 ;  /* 0x009896800000895d */ /* 0x004fea0003900000 */
[----:B------:R-:W2:Y:S02]  /*9460*/  @!P0 SYNCS.PHASECHK.TRANS64 P0, [R0+URZ], R3 ;  /* 0x00000003000085a7 */ /* 0x000ea400080010ff */
[----:B--2---:R-:W-:Y:S05]  /*9470*/  @!P0 BRA `(.L_x_199) ;  /* 0xfffffffc00f08947 */ /* 0x004fea000383ffff */
[----:B------:R-:W-:Y:S05]  /*9480*/  BRA `(.L_x_200) ;  /* 0xffffffa400cc7947 */ /* 0x000fea000383ffff */
.L_x_66:
[----:B------:R-:W-:-:S07]  /*9490*/  MOV R0, UR4 ;  /* 0x0000000400007c02 */ /* 0x000fce0008000f00 */
.L_x_201:
[----:B-1----:R1:W2:Y:S02]  /*94a0*/  SYNCS.PHASECHK.TRANS64.TRYWAIT P0, [R0+URZ], R3 ;  /* 0x00000003000075a7 */ /* 0x0022a400080011ff */
[----:B--2---:R-:W-:Y:S05]  /*94b0*/  @!P0 NANOSLEEP.SYNCS 0x989680 ;  /* 0x009896800000895d */ /* 0x004fea0003900000 */
[----:B------:R-:W2:Y:S02]  /*94c0*/  @!P0 SYNCS.PHASECHK.TRANS64 P0, [R0+URZ], R3 ;  /* 0x00000003000085a7 */ /* 0x000ea400080010ff */
[----:B--2---:R-:W-:Y:S05]  /*94d0*/  @!P0 BRA `(.L_x_201) ;  /* 0xfffffffc00f08947 */ /* 0x004fea000383ffff */
[----:B------:R-:W-:Y:S05]  /*94e0*/  BRA `(.L_x_202) ;  /* 0xffffffa400d87947 */ /* 0x000fea000383ffff */
.L_x_67:
[----:B------:R-:W-:-:S07]  /*94f0*/  MOV R0, UR4 ;  /* 0x0000000400007c02 */ /* 0x000fce0008000f00 */
.L_x_203:
[----:B-1----:R1:W2:Y:S02]  /*9500*/  SYNCS.PHASECHK.TRANS64.TRYWAIT P0, [R0+URZ], R3 ;  /* 0x00000003000075a7 */ /* 0x0022a400080011ff */
[----:B--2---:R-:W-:Y:S05]  /*9510*/  @!P0 NANOSLEEP.SYNCS 0x989680 ;  /* 0x009896800000895d */ /* 0x004fea0003900000 */
[----:B------:R-:W2:Y:S02]  /*9520*/  @!P0 SYNCS.PHASECHK.TRANS64 P0, [R0+URZ], R3 ;  /* 0x00000003000085a7 */ /* 0x000ea400080010ff */
[----:B--2---:R-:W-:Y:S05]  /*9530*/  @!P0 BRA `(.L_x_203) ;  /* 0xfffffffc00f08947 */ /* 0x004fea000383ffff */
[----:B------:R-:W-:Y:S05]  /*9540*/  BRA `(.L_x_204) ;  /* 0xffffffa400e47947 */ /* 0x000fea000383ffff */
.L_x_68:
[----:B------:R-:W-:-:S07]  /*9550*/  MOV R0, UR4 ;  /* 0x0000000400007c02 */ /* 0x000fce0008000f00 */
.L_x_205:
[----:B-1----:R1:W2:Y:S02]  /*9560*/  SYNCS.PHASECHK.TRANS64.TRYWAIT P0, [R0+URZ], R3 ;  /* 0x00000003000075a7 */ /* 0x0022a400080011ff */
[----:B--2---:R-:W-:Y:S05]  /*9570*/  @!P0 NANOSLEEP.SYNCS 0x989680 ;  /* 0x009896800000895d */ /* 0x004fea0003900000 */
[----:B------:R-:W2:Y:S02]  /*9580*/  @!P0 SYNCS.PHASECHK.TRANS64 P0, [R0+URZ], R3 ;  /* 0x00000003000085a7 */ /* 0x000ea400080010ff */
[----:B--2---:R-:W-:Y:S05]  /*9590*/  @!P0 BRA `(.L_x_205) ;  /* 0xfffffffc00f08947 */ /* 0x004fea000383ffff */
[----:B------:R-:W-:Y:S05]  /*95a0*/  BRA `(.L_x_206) ;  /* 0xffffffa400f07947 */ /* 0x000fea000383ffff */
.L_x_69:
[----:B------:R-:W-:-:S07]  /*95b0*/  MOV R0, UR4 ;  /* 0x0000000400007c02 */ /* 0x000fce0008000f00 */
.L_x_207:
[----:B-1----:R1:W2:Y:S02]  /*95c0*/  SYNCS.PHASECHK.TRANS64.TRYWAIT P0, [R0+URZ], R3 ;  /* 0x00000003000075a7 */ /* 0x0022a400080011ff */
[----:B--2---:R-:W-:Y:S05]  /*95d0*/  @!P0 NANOSLEEP.SYNCS 0x989680 ;  /* 0x009896800000895d */ /* 0x004fea0003900000 */
[----:B------:R-:W2:Y:S02]  /*95e0*/  @!P0 SYNCS.PHASECHK.TRANS64 P0, [R0+URZ], R3 ;  /* 0x00000003000085a7 */ /* 0x000ea400080010ff */
[----:B--2---:R-:W-:Y:S05]  /*95f0*/  @!P0 BRA `(.L_x_207) ;  /* 0xfffffffc00f08947 */ /* 0x004fea000383ffff */
[----:B------:R-:W-:Y:S05]  /*9600*/  BRA `(.L_x_208) ;  /* 0xffffffa400fc7947 */ /* 0x000fea000383ffff */
.L_x_70:
[----:B------:R-:W-:-:S07]  /*9610*/  MOV R0, UR4 ;  /* 0x0000000400007c02 */ /* 0x000fce0008000f00 */
.L_x_209:
[----:B-1----:R1:W2:Y:S02]  /*9620*/  SYNCS.PHASECHK.TRANS64.TRYWAIT P0, [R0+URZ], R3 ;  /* 0x00000003000075a7 */ /* 0x0022a400080011ff */
[----:B--2---:R-:W-:Y:S05]  /*9630*/  @!P0 NANOSLEEP.SYNCS 0x989680 ;  /* 0x009896800000895d */ /* 0x004fea0003900000 */
[----:B------:R-:W2:Y:S02]  /*9640*/  @!P0 SYNCS.PHASECHK.TRANS64 P0, [R0+URZ], R3 ;  /* 0x00000003000085a7 */ /* 0x000ea400080010ff */
[----:B--2---:R-:W-:Y:S05]  /*9650*/  @!P0 BRA `(.L_x_209) ;  /* 0xfffffffc00f08947 */ /* 0x004fea000383ffff */
[----:B------:R-:W-:Y:S05]  /*9660*/  BRA `(.L_x_210) ;  /* 0xffffffa800087947 */ /* 0x000fea000383ffff */
.L_x_71:
[----:B------:R-:W-:-:S07]  /*9670*/  MOV R0, UR4 ;  /* 0x0000000400007c02 */ /* 0x000fce0008000f00 */
.L_x_211:
[----:B-1----:R1:W2:Y:S02]  /*9680*/  SYNCS.PHASECHK.TRANS64.TRYWAIT P0, [R0+URZ], R3 ;  /* 0x00000003000075a7 */ /* 0x0022a400080011ff */
[----:B--2---:R-:W-:Y:S05]  /*9690*/  @!P0 NANOSLEEP.SYNCS 0x989680 ;  /* 0x009896800000895d */ /* 0x004fea0003900000 */
[----:B------:R-:W2:Y:S02]  /*96a0*/  @!P0 SYNCS.PHASECHK.TRANS64 P0, [R0+URZ], R3 ;  /* 0x00000003000085a7 */ /* 0x000ea400080010ff */
[----:B--2---:R-:W-:Y:S05]  /*96b0*/  @!P0 BRA `(.L_x_211) ;  /* 0xfffffffc00f08947 */ /* 0x004fea000383ffff */
[----:B------:R-:W-:Y:S05]  /*96c0*/  BRA `(.L_x_212) ;  /* 0xffffffa800147947 */ /* 0x000fea000383ffff */
.L_x_72:
[----:B------:R-:W-:-:S07]  /*96d0*/  MOV R0, UR4 ;  /* 0x0000000400007c02 */ /* 0x000fce0008000f00 */
.L_x_213:
[----:B-1----:R1:W2:Y:S02]  /*96e0*/  SYNCS.PHASECHK.TRANS64.TRYWAIT P0, [R0+URZ], R3 ;  /* 0x00000003000075a7 */ /* 0x0022a400080011ff */
[----:B--2---:R-:W-:Y:S05]  /*96f0*/  @!P0 NANOSLEEP.SYNCS 0x989680 ;  /* 0x009896800000895d */ /* 0x004fea0003900000 */
[----:B------:R-:W2:Y:S02]  /*9700*/  @!P0 SYNCS.PHASECHK.TRANS64 P0, [R0+URZ], R3 ;  /* 0x00000003000085a7 */ /* 0x000ea400080010ff */
[----:B--2---:R-:W-:Y:S05]  /*9710*/  @!P0 BRA `(.L_x_213) ;  /* 0xfffffffc00f08947 */ /* 0x004fea000383ffff */
[----:B------:R-:W-:Y:S05]  /*9720*/  BRA `(.L_x_214) ;  /* 0xffffffa800207947 */ /* 0x000fea000383ffff */
.L_x_73:
[----:B------:R-:W-:-:S07]  /*9730*/  MOV R0, UR4 ;  /* 0x0000000400007c02 */ /* 0x000fce0008000f00 */
.L_x_215:
[----:B-1----:R1:W2:Y:S02]  /*9740*/  SYNCS.PHASECHK.TRANS64.TRYWAIT P0, [R0+URZ], R3 ;  /* 0x00000003000075a7 */ /* 0x0022a400080011ff */
[----:B--2---:R-:W-:Y:S05]  /*9750*/  @!P0 NANOSLEEP.SYNCS 0x989680 ;  /* 0x009896800000895d */ /* 0x004fea0003900000 */
[----:B------:R-:W2:Y:S02]  /*9760*/  @!P0 SYNCS.PHASECHK.TRANS64 P0, [R0+URZ], R3 ;  /* 0x00000003000085a7 */ /* 0x000ea400080010ff */
[----:B--2---:R-:W-:Y:S05]  /*9770*/  @!P0 BRA `(.L_x_215) ;  /* 0xfffffffc00f08947 */ /* 0x004fea000383ffff */
[----:B------:R-:W-:Y:S05]  /*9780*/  BRA `(.L_x_216) ;  /* 0xffffffa8002c7947 */ /* 0x000fea000383ffff */
.L_x_74:
[----:B------:R-:W-:-:S07]  /*9790*/  MOV R0, UR4 ;  /* 0x0000000400007c02 */ /* 0x000fce0008000f00 */
.L_x_217:
[----:B-1----:R1:W2:Y:S02]  /*97a0*/  SYNCS.PHASECHK.TRANS64.TRYWAIT P0, [R0+URZ], R3 ;  /* 0x00000003000075a7 */ /* 0x0022a400080011ff */
[----:B--2---:R-:W-:Y:S05]  /*97b0*/  @!P0 NANOSLEEP.SYNCS 0x989680 ;  /* 0x009896800000895d */ /* 0x004fea0003900000 */
[----:B------:R-:W2:Y:S02]  /*97c0*/  @!P0 SYNCS.PHASECHK.TRANS64 P0, [R0+URZ], R3 ;  /* 0x00000003000085a7 */ /* 0x000ea400080010ff */
[----:B--2---:R-:W-:Y:S05]  /*97d0*/  @!P0 BRA `(.L_x_217) ;  /* 0xfffffffc00f08947 */ /* 0x004fea000383ffff */
[----:B------:R-:W-:Y:S05]  /*97e0*/  BRA `(.L_x_218) ;  /* 0xffffffa800387947 */ /* 0x000fea000383ffff */
.L_x_75:
[----:B------:R-:W-:-:S07]  /*97f0*/  MOV R0, UR4 ;  /* 0x0000000400007c02 */ /* 0x000fce0008000f00 */
.L_x_219:
[----:B-1----:R1:W2:Y:S02]  /*9800*/  SYNCS.PHASECHK.TRANS64.TRYWAIT P0, [R0+URZ], R3 ;  /* 0x00000003000075a7 */ /* 0x0022a400080011ff */
[----:B--2---:R-:W-:Y:S05]  /*9810*/  @!P0 NANOSLEEP.SYNCS 0x989680 ;  /* 0x009896800000895d */ /* 0x004fea0003900000 */
[----:B------:R-:W2:Y:S02]  /*9820*/  @!P0 SYNCS.PHASECHK.TRANS64 P0, [R0+URZ], R3 ;  /* 0x00000003000085a7 */ /* 0x000ea400080010ff */
[----:B--2---:R-:W-:Y:S05]  /*9830*/  @!P0 BRA `(.L_x_219) ;  /* 0xfffffffc00f08947 */ /* 0x004fea000383ffff */
[----:B------:R-:W-:Y:S05]  /*9840*/  BRA `(.L_x_220) ;  /* 0xffffffa800447947 */ /* 0x000fea000383ffff */
.L_x_76:
[----:B------:R-:W-:-:S07]  /*9850*/  MOV R0, UR4 ;  /* 0x0000000400007c02 */ /* 0x000fce0008000f00 */
.L_x_221:
[----:B-1----:R1:W2:Y:S02]  /*9860*/  SYNCS.PHASECHK.TRANS64.TRYWAIT P0, [R0+URZ], R3 ;  /* 0x00000003000075a7 */ /* 0x0022a400080011ff */
[----:B--2---:R-:W-:Y:S05]  /*9870*/  @!P0 NANOSLEEP.SYNCS 0x989680 ;  /* 0x009896800000895d */ /* 0x004fea0003900000 */
[----:B------:R-:W2:Y:S02]  /*9880*/  @!P0 SYNCS.PHASECHK.TRANS64 P0, [R0+URZ], R3 ;  /* 0x00000003000085a7 */ /* 0x000ea400080010ff */
[----:B--2---:R-:W-:Y:S05]  /*9890*/  @!P0 BRA `(.L_x_221) ;  /* 0xfffffffc00f08947 */ /* 0x004fea000383ffff */
[----:B------:R-:W-:Y:S05]  /*98a0*/  BRA `(.L_x_222) ;  /* 0xffffffa800507947 */ /* 0x000fea000383ffff */
.L_x_77:
[----:B------:R-:W-:-:S07]  /*98b0*/  MOV R0, UR4 ;  /* 0x0000000400007c02 */ /* 0x000fce0008000f00 */
.L_x_223:
[----:B-1----:R1:W2:Y:S02]  /*98c0*/  SYNCS.PHASECHK.TRANS64.TRYWAIT P0, [R0+URZ], R3 ;  /* 0x00000003000075a7 */ /* 0x0022a400080011ff */
[----:B--2---:R-:W-:Y:S05]  /*98d0*/  @!P0 NANOSLEEP.SYNCS 0x989680 ;  /* 0x009896800000895d */ /* 0x004fea0003900000 */
[----:B------:R-:W2:Y:S02]  /*98e0*/  @!P0 SYNCS.PHASECHK.TRANS64 P0, [R0+URZ], R3 ;  /* 0x00000003000085a7 */ /* 0x000ea400080010ff */
[----:B--2---:R-:W-:Y:S05]  /*98f0*/  @!P0 BRA `(.L_x_223) ;  /* 0xfffffffc00f08947 */ /* 0x004fea000383ffff */
[----:B------:R-:W-:Y:S05]  /*9900*/  BRA `(.L_x_224) ;  /* 0xffffffa8005c7947 */ /* 0x000fea000383ffff */
.L_x_78:
[----:B------:R-:W-:-:S07]  /*9910*/  MOV R0, UR4 ;  /* 0x0000000400007c02 */ /* 0x000fce0008000f00 */
.L_x_225:
[----:B-1----:R1:W2:Y:S02]  /*9920*/  SYNCS.PHASECHK.TRANS64.TRYWAIT P0, [R0+URZ], R3 ;  /* 0x00000003000075a7 */ /* 0x0022a400080011ff */
[----:B--2---:R-:W-:Y:S05]  /*9930*/  @!P0 NANOSLEEP.SYNCS 0x989680 ;  /* 0x009896800000895d */ /* 0x004fea0003900000 */
[----:B------:R-:W2:Y:S02]  /*9940*/  @!P0 SYNCS.PHASECHK.TRANS64 P0, [R0+URZ], R3 ;  /* 0x00000003000085a7 */ /* 0x000ea400080010ff */
[----:B--2---:R-:W-:Y:S05]  /*9950*/  @!P0 BRA `(.L_x_225) ;  /* 0xfffffffc00f08947 */ /* 0x004fea000383ffff */
[----:B------:R-:W-:Y:S05]  /*9960*/  BRA `(.L_x_226) ;  /* 0xffffffa800687947 */ /* 0x000fea000383ffff */
.L_x_79:
[----:B------:R-:W-:-:S07]  /*9970*/  MOV R0, UR4 ;  /* 0x0000000400007c02 */ /* 0x000fce0008000f00 */
.L_x_227:
[----:B-1----:R1:W2:Y:S02]  /*9980*/  SYNCS.PHASECHK.TRANS64.TRYWAIT P0, [R0+URZ], R3 ;  /* 0x00000003000075a7 */ /* 0x0022a400080011ff */
[----:B--2---:R-:W-:Y:S05]  /*9990*/  @!P0 NANOSLEEP.SYNCS 0x989680 ;  /* 0x009896800000895d */ /* 0x004fea0003900000 */
[----:B------:R-:W2:Y:S02]  /*99a0*/  @!P0 SYNCS.PHASECHK.TRANS64 P0, [R0+URZ], R3 ;  /* 0x00000003000085a7 */ /* 0x000ea400080010ff */
[----:B--2---:R-:W-:Y:S05]  /*99b0*/  @!P0 BRA `(.L_x_227) ;  /* 0xfffffffc00f08947 */ /* 0x004fea000383ffff */
[----:B------:R-:W-:Y:S05]  /*99c0*/  BRA `(.L_x_228) ;  /* 0xffffffa800747947 */ /* 0x000fea000383ffff */
.L_x_80:
[----:B------:R-:W-:-:S07]  /*99d0*/  MOV R0, UR4 ;  /* 0x0000000400007c02 */ /* 0x000fce0008000f00 */
.L_x_229:
[----:B-1----:R1:W2:Y:S02]  /*99e0*/  SYNCS.PHASECHK.TRANS64.TRYWAIT P0, [R0+URZ], R3 ;  /* 0x00000003000075a7 */ /* 0x0022a400080011ff */
[----:B--2---:R-:W-:Y:S05]  /*99f0*/  @!P0 NANOSLEEP.SYNCS 0x989680 ;  /* 0x009896800000895d */ /* 0x004fea0003900000 */
[----:B------:R-:W2:Y:S02]  /*9a00*/  @!P0 SYNCS.PHASECHK.TRANS64 P0, [R0+URZ], R3 ;  /* 0x00000003000085a7 */ /* 0x000ea400080010ff */
[----:B--2---:R-:W-:Y:S05]  /*9a10*/  @!P0 BRA `(.L_x_229) ;  /* 0xfffffffc00f08947 */ /* 0x004fea000383ffff */
[----:B------:R-:W-:Y:S05]  /*9a20*/  BRA `(.L_x_230) ;  /* 0xffffffa800807947 */ /* 0x000fea000383ffff */
.L_x_81:
[----:B------:R-:W-:-:S07]  /*9a30*/  MOV R0, UR4 ;  /* 0x0000000400007c02 */ /* 0x000fce0008000f00 */
.L_x_231:
[----:B-1----:R1:W2:Y:S02]  /*9a40*/  SYNCS.PHASECHK.TRANS64.TRYWAIT P0, [R0+URZ], R3 ;  /* 0x00000003000075a7 */ /* 0x0022a400080011ff */
[----:B--2---:R-:W-:Y:S05]  /*9a50*/  @!P0 NANOSLEEP.SYNCS 0x989680 ;  /* 0x009896800000895d */ /* 0x004fea0003900000 */
[----:B------:R-:W2:Y:S02]  /*9a60*/  @!P0 SYNCS.PHASECHK.TRANS64 P0, [R0+URZ], R3 ;  /* 0x00000003000085a7 */ /* 0x000ea400080010ff */
[----:B--2---:R-:W-:Y:S05]  /*9a70*/  @!P0 BRA `(.L_x_231) ;  /* 0xfffffffc00f08947 */ /* 0x004fea000383ffff */
[----:B------:R-:W-:Y:S05]  /*9a80*/  BRA `(.L_x_232) ;  /* 0xffffffa8008c7947 */ /* 0x000fea000383ffff */
.L_x_82:
[----:B------:R-:W-:-:S07]  /*9a90*/  MOV R0, UR4 ;  /* 0x0000000400007c02 */ /* 0x000fce0008000f00 */
.L_x_233:
[----:B-1----:R1:W2:Y:S02]  /*9aa0*/  SYNCS.PHASECHK.TRANS64.TRYWAIT P0, [R0+URZ], R3 ;  /* 0x00000003000075a7 */ /* 0x0022a400080011ff */
[----:B--2---:R-:W-:Y:S05]  /*9ab0*/  @!P0 NANOSLEEP.SYNCS 0x989680 ;  /* 0x009896800000895d */ /* 0x004fea0003900000 */
[----:B------:R-:W2:Y:S02]  /*9ac0*/  @!P0 SYNCS.PHASECHK.TRANS64 P0, [R0+URZ], R3 ;  /* 0x00000003000085a7 */ /* 0x000ea400080010ff */
[----:B--2---:R-:W-:Y:S05]  /*9ad0*/  @!P0 BRA `(.L_x_233) ;  /* 0xfffffffc00f08947 */ /* 0x004fea000383ffff */
[----:B------:R-:W-:Y:S05]  /*9ae0*/  BRA `(.L_x_234) ;  /* 0xffffffa800987947 */ /* 0x000fea000383ffff */
.L_x_83:
[----:B------:R-:W-:-:S07]  /*9af0*/  MOV R0, UR4 ;  /* 0x0000000400007c02 */ /* 0x000fce0008000f00 */
.L_x_235:
[----:B-1----:R1:W2:Y:S02]  /*9b00*/  SYNCS.PHASECHK.TRANS64.TRYWAIT P0, [R0+URZ], R3 ;  /* 0x00000003000075a7 */ /* 0x0022a400080011ff */
[----:B--2---:R-:W-:Y:S05]  /*9b10*/  @!P0 NANOSLEEP.SYNCS 0x989680 ;  /* 0x009896800000895d */ /* 0x004fea0003900000 */
[----:B------:R-:W2:Y:S02]  /*9b20*/  @!P0 SYNCS.PHASECHK.TRANS64 P0, [R0+URZ], R3 ;  /* 0x00000003000085a7 */ /* 0x000ea400080010ff */
[----:B--2---:R-:W-:Y:S05]  /*9b30*/  @!P0 BRA `(.L_x_235) ;  /* 0xfffffffc00f08947 */ /* 0x004fea000383ffff */
[----:B------:R-:W-:Y:S05]  /*9b40*/  BRA `(.L_x_236) ;  /* 0xffffffa800a47947 */ /* 0x000fea000383ffff */
.L_x_84:
[----:B------:R-:W-:-:S07]  /*9b50*/  MOV R0, UR4 ;  /* 0x0000000400007c02 */ /* 0x000fce0008000f00 */
.L_x_237:
[----:B-1----:R1:W2:Y:S02]  /*9b60*/  SYNCS.PHASECHK.TRANS64.TRYWAIT P0, [R0+URZ], R3 ;  /* 0x00000003000075a7 */ /* 0x0022a400080011ff */
[----:B--2---:R-:W-:Y:S05]  /*9b70*/  @!P0 NANOSLEEP.SYNCS 0x989680 ;  /* 0x009896800000895d */ /* 0x004fea0003900000 */
[----:B------:R-:W2:Y:S02]  /*9b80*/  @!P0 SYNCS.PHASECHK.TRANS64 P0, [R0+URZ], R3 ;  /* 0x00000003000085a7 */ /* 0x000ea400080010ff */
[----:B--2---:R-:W-:Y:S05]  /*9b90*/  @!P0 BRA `(.L_x_237) ;  /* 0xfffffffc00f08947 */ /* 0x004fea000383ffff */
[----:B------:R-:W-:Y:S05]  /*9ba0*/  BRA `(.L_x_238) ;  /* 0xffffffa800b07947 */ /* 0x000fea000383ffff */
.L_x_85:
[----:B------:R-:W-:-:S07]  /*9bb0*/  MOV R0, UR4 ;  /* 0x0000000400007c02 */ /* 0x000fce0008000f00 */
.L_x_239:
[----:B-1----:R1:W2:Y:S02]  /*9bc0*/  SYNCS.PHASECHK.TRANS64.TRYWAIT P0, [R0+URZ], R3 ;  /* 0x00000003000075a7 */ /* 0x0022a400080011ff */
[----:B--2---:R-:W-:Y:S05]  /*9bd0*/  @!P0 NANOSLEEP.SYNCS 0x989680 ;  /* 0x009896800000895d */ /* 0x004fea0003900000 */
[----:B------:R-:W2:Y:S02]  /*9be0*/  @!P0 SYNCS.PHASECHK.TRANS64 P0, [R0+URZ], R3 ;  /* 0x00000003000085a7 */ /* 0x000ea400080010ff */
[----:B--2---:R-:W-:Y:S05]  /*9bf0*/  @!P0 BRA `(.L_x_239) ;  /* 0xfffffffc00f08947 */ /* 0x004fea000383ffff */
[----:B------:R-:W-:Y:S05]  /*9c00*/  BRA `(.L_x_240) ;  /* 0xffffffa800bc7947 */ /* 0x000fea000383ffff */
.L_x_86:
[----:B------:R-:W-:-:S07]  /*9c10*/  MOV R0, UR4 ;  /* 0x0000000400007c02 */ /* 0x000fce0008000f00 */
.L_x_241:
[----:B-1----:R1:W2:Y:S02]  /*9c20*/  SYNCS.PHASECHK.TRANS64.TRYWAIT P0, [R0+URZ], R3 ;  /* 0x00000003000075a7 */ /* 0x0022a400080011ff */
[----:B--2---:R-:W-:Y:S05]  /*9c30*/  @!P0 NANOSLEEP.SYNCS 0x989680 ;  /* 0x009896800000895d */ /* 0x004fea0003900000 */
[----:B------:R-:W2:Y:S02]  /*9c40*/  @!P0 SYNCS.PHASECHK.TRANS64 P0, [R0+URZ], R3 ;  /* 0x00000003000085a7 */ /* 0x000ea400080010ff */
[----:B--2---:R-:W-:Y:S05]  /*9c50*/  @!P0 BRA `(.L_x_241) ;  /* 0xfffffffc00f08947 */ /* 0x004fea000383ffff */
[----:B------:R-:W-:Y:S05]  /*9c60*/  BRA `(.L_x_242) ;  /* 0xffffffa800c87947 */ /* 0x000fea000383ffff */
.L_x_87:
[----:B------:R-:W-:-:S07]  /*9c70*/  MOV R0, UR4 ;  /* 0x0000000400007c02 */ /* 0x000fce0008000f00 */
.L_x_243:
[----:B-1----:R1:W2:Y:S02]  /*9c80*/  SYNCS.PHASECHK.TRANS64.TRYWAIT P0, [R0+URZ], R3 ;  /* 0x00000003000075a7 */ /* 0x0022a400080011ff */
[----:B--2---:R-:W-:Y:S05]  /*9c90*/  @!P0 NANOSLEEP.SYNCS 0x989680 ;  /* 0x009896800000895d */ /* 0x004fea0003900000 */
[----:B------:R-:W2:Y:S02]  /*9ca0*/  @!P0 SYNCS.PHASECHK.TRANS64 P0, [R0+URZ], R3 ;  /* 0x00000003000085a7 */ /* 0x000ea400080010ff */
[----:B--2---:R-:W-:Y:S05]  /*9cb0*/  @!P0 BRA `(.L_x_243) ;  /* 0xfffffffc00f08947 */ /* 0x004fea000383ffff */
[----:B------:R-:W-:Y:S05]  /*9cc0*/  BRA `(.L_x_244) ;  /* 0xffffffa800d47947 */ /* 0x000fea000383ffff */
.L_x_88:
[----:B------:R-:W-:-:S07]  /*9cd0*/  MOV R0, UR4 ;  /* 0x0000000400007c02 */ /* 0x000fce0008000f00 */
.L_x_245:
[----:B-1----:R1:W2:Y:S02]  /*9ce0*/  SYNCS.PHASECHK.TRANS64.TRYWAIT P0, [R0+URZ], R3 ;  /* 0x00000003000075a7 */ /* 0x0022a400080011ff */
[----:B--2---:R-:W-:Y:S05]  /*9cf0*/  @!P0 NANOSLEEP.SYNCS 0x989680 ;  /* 0x009896800000895d */ /* 0x004fea0003900000 */
[----:B------:R-:W2:Y:S02]  /*9d00*/  @!P0 SYNCS.PHASECHK.TRANS64 P0, [R0+URZ], R3 ;  /* 0x00000003000085a7 */ /* 0x000ea400080010ff */
[----:B--2---:R-:W-:Y:S05]  /*9d10*/  @!P0 BRA `(.L_x_245) ;  /* 0xfffffffc00f08947 */ /* 0x004fea000383ffff */
[----:B------:R-:W-:Y:S05]  /*9d20*/  BRA `(.L_x_246) ;  /* 0xffffffa800e07947 */ /* 0x000fea000383ffff */
.L_x_89:
[----:B------:R-:W-:-:S07]  /*9d30*/  MOV R0, UR4 ;  /* 0x0000000400007c02 */ /* 0x000fce0008000f00 */
.L_x_247:
[----:B-1----:R1:W2:Y:S02]  /*9d40*/  SYNCS.PHASECHK.TRANS64.TRYWAIT P0, [R0+URZ], R3 ;  /* 0x00000003000075a7 */ /* 0x0022a400080011ff */
[----:B--2---:R-:W-:Y:S05]  /*9d50*/  @!P0 NANOSLEEP.SYNCS 0x989680 ;  /* 0x009896800000895d */ /* 0x004fea0003900000 */
[----:B------:R-:W2:Y:S02]  /*9d60*/  @!P0 SYNCS.PHASECHK.TRANS64 P0, [R0+URZ], R3 ;  /* 0x00000003000085a7 */ /* 0x000ea400080010ff */
[----:B--2---:R-:W-:Y:S05]  /*9d70*/  @!P0 BRA `(.L_x_247) ;  /* 0xfffffffc00f08947 */ /* 0x004fea000383ffff */
[----:B------:R-:W-:Y:S05]  /*9d80*/  BRA `(.L_x_248) ;  /* 0xffffffa800ec7947 */ /* 0x000fea000383ffff */
.L_x_90:
[----:B------:R-:W-:-:S07]  /*9d90*/  MOV R0, UR4 ;  /* 0x0000000400007c02 */ /* 0x000fce0008000f00 */
.L_x_249:
[----:B-1----:R1:W2:Y:S02]  /*9da0*/  SYNCS.PHASECHK.TRANS64.TRYWAIT P0, [R0+URZ], R3 ;  /* 0x00000003000075a7 */ /* 0x0022a400080011ff */
[----:B--2---:R-:W-:Y:S05]  /*9db0*/  @!P0 NANOSLEEP.SYNCS 0x989680 ;  /* 0x009896800000895d */ /* 0x004fea0003900000 */
[----:B------:R-:W2:Y:S02]  /*9dc0*/  @!P0 SYNCS.PHASECHK.TRANS64 P0, [R0+URZ], R3 ;  /* 0x00000003000085a7 */ /* 0x000ea400080010ff */
[----:B--2---:R-:W-:Y:S05]  /*9dd0*/  @!P0 BRA `(.L_x_249) ;  /* 0xfffffffc00f08947 */ /* 0x004fea000383ffff */
[----:B------:R-:W-:Y:S05]  /*9de0*/  BRA `(.L_x_250) ;  /* 0xffffffa800f87947 */ /* 0x000fea000383ffff */
.L_x_91:
[----:B------:R-:W-:-:S07]  /*9df0*/  MOV R0, UR4 ;  /* 0x0000000400007c02 */ /* 0x000fce0008000f00 */
.L_x_251:
[----:B-1----:R1:W2:Y:S02]  /*9e00*/  SYNCS.PHASECHK.TRANS64.TRYWAIT P0, [R0+URZ], R3 ;  /* 0x00000003000075a7 */ /* 0x0022a400080011ff */
[----:B--2---:R-:W-:Y:S05]  /*9e10*/  @!P0 NANOSLEEP.SYNCS 0x989680 ;  /* 0x009896800000895d */ /* 0x004fea0003900000 */
[----:B------:R-:W2:Y:S02]  /*9e20*/  @!P0 SYNCS.PHASECHK.TRANS64 P0, [R0+URZ], R3 ;  /* 0x00000003000085a7 */ /* 0x000ea400080010ff */
[----:B--2---:R-:W-:Y:S05]  /*9e30*/  @!P0 BRA `(.L_x_251) ;  /* 0xfffffffc00f08947 */ /* 0x004fea000383ffff */
[----:B------:R-:W-:Y:S05]  /*9e40*/  BRA `(.L_x_252) ;  /* 0xffffffac00047947 */ /* 0x000fea000383ffff */
.L_x_92:
[----:B------:R-:W-:-:S07]  /*9e50*/  MOV R0, UR4 ;  /* 0x0000000400007c02 */ /* 0x000fce0008000f00 */
.L_x_253:
[----:B-1----:R1:W2:Y:S02]  /*9e60*/  SYNCS.PHASECHK.TRANS64.TRYWAIT P0, [R0+URZ], R3 ;  /* 0x00000003000075a7 */ /* 0x0022a400080011ff */
[----:B--2---:R-:W-:Y:S05]  /*9e70*/  @!P0 NANOSLEEP.SYNCS 0x989680 ;  /* 0x009896800000895d */ /* 0x004fea0003900000 */
[----:B------:R-:W2:Y:S02]  /*9e80*/  @!P0 SYNCS.PHASECHK.TRANS64 P0, [R0+URZ], R3 ;  /* 0x00000003000085a7 */ /* 0x000ea400080010ff */
[----:B--2---:R-:W-:Y:S05]  /*9e90*/  @!P0 BRA `(.L_x_253) ;  /* 0xfffffffc00f08947 */ /* 0x004fea000383ffff */
[----:B------:R-:W-:Y:S05]  /*9ea0*/  BRA `(.L_x_254) ;  /* 0xffffffac00107947 */ /* 0x000fea000383ffff */
.L_x_93:
[----:B------:R-:W-:-:S07]  /*9eb0*/  MOV R0, UR4 ;  /* 0x0000000400007c02 */ /* 0x000fce0008000f00 */
.L_x_255:
[----:B-1----:R1:W2:Y:S02]  /*9ec0*/  SYNCS.PHASECHK.TRANS64.TRYWAIT P0, [R0+URZ], R3 ;  /* 0x00000003000075a7 */ /* 0x0022a400080011ff */
[----:B--2---:R-:W-:Y:S05]  /*9ed0*/  @!P0 NANOSLEEP.SYNCS 0x989680 ;  /* 0x009896800000895d */ /* 0x004fea0003900000 */
[----:B------:R-:W2:Y:S02]  /*9ee0*/  @!P0 SYNCS.PHASECHK.TRANS64 P0, [R0+URZ], R3 ;  /* 0x00000003000085a7 */ /* 0x000ea400080010ff */
[----:B--2---:R-:W-:Y:S05]  /*9ef0*/  @!P0 BRA `(.L_x_255) ;  /* 0xfffffffc00f08947 */ /* 0x004fea000383ffff */
[----:B------:R-:W-:Y:S05]  /*9f00*/  BRA `(.L_x_256) ;  /* 0xffffffac001c7947 */ /* 0x000fea000383ffff */
.L_x_94:
[----:B------:R-:W-:-:S07]  /*9f10*/  MOV R0, UR4 ;  /* 0x0000000400007c02 */ /* 0x000fce0008000f00 */
.L_x_257:
[----:B-1----:R1:W2:Y:S02]  /*9f20*/  SYNCS.PHASECHK.TRANS64.TRYWAIT P0, [R0+URZ], R3 ;  /* 0x00000003000075a7 */ /* 0x0022a400080011ff */
[----:B--2---:R-:W-:Y:S05]  /*9f30*/  @!P0 NANOSLEEP.SYNCS 0x989680 ;  /* 0x009896800000895d */ /* 0x004fea0003900000 */
[----:B------:R-:W2:Y:S02]  /*9f40*/  @!P0 SYNCS.PHASECHK.TRANS64 P0, [R0+URZ], R3 ;  /* 0x00000003000085a7 */ /* 0x000ea400080010ff */
[----:B--2---:R-:W-:Y:S05]  /*9f50*/  @!P0 BRA `(.L_x_257) ;  /* 0xfffffffc00f08947 */ /* 0x004fea000383ffff */
[----:B------:R-:W-:Y:S05]  /*9f60*/  BRA `(.L_x_258) ;  /* 0xffffffac00287947 */ /* 0x000fea000383ffff */
.L_x_95:
[----:B------:R-:W-:-:S07]  /*9f70*/  MOV R0, UR4 ;  /* 0x0000000400007c02 */ /* 0x000fce0008000f00 */
.L_x_259:
[----:B-1----:R1:W2:Y:S02]  /*9f80*/  SYNCS.PHASECHK.TRANS64.TRYWAIT P0, [R0+URZ], R3 ;  /* 0x00000003000075a7 */ /* 0x0022a400080011ff */
[----:B--2---:R-:W-:Y:S05]  /*9f90*/  @!P0 NANOSLEEP.SYNCS 0x989680 ;  /* 0x009896800000895d */ /* 0x004fea0003900000 */
[----:B------:R-:W2:Y:S02]  /*9fa0*/  @!P0 SYNCS.PHASECHK.TRANS64 P0, [R0+URZ], R3 ;  /* 0x00000003000085a7 */ /* 0x000ea400080010ff */
[----:B--2---:R-:W-:Y:S05]  /*9fb0*/  @!P0 BRA `(.L_x_259) ;  /* 0xfffffffc00f08947 */ /* 0x004fea000383ffff */
[----:B------:R-:W-:Y:S05]  /*9fc0*/  BRA `(.L_x_260) ;  /* 0xffffffac00347947 */ /* 0x000fea000383ffff */
.L_x_96:
[----:B------:R-:W-:-:S07]  /*9fd0*/  MOV R0, UR4 ;  /* 0x0000000400007c02 */ /* 0x000fce0008000f00 */
.L_x_261:
[----:B-1----:R1:W2:Y:S02]  /*9fe0*/  SYNCS.PHASECHK.TRANS64.TRYWAIT P0, [R0+URZ], R3 ;  /* 0x00000003000075a7 */ /* 0x0022a400080011ff */
[----:B--2---:R-:W-:Y:S05]  /*9ff0*/  @!P0 NANOSLEEP.SYNCS 0x989680 ;  /* 0x009896800000895d */ /* 0x004fea0003900000 */
[----:B------:R-:W2:Y:S02]  /*a000*/  @!P0 SYNCS.PHASECHK.TRANS64 P0, [R0+URZ], R3 ;  /* 0x00000003000085a7 */ /* 0x000ea400080010ff */
[----:B--2---:R-:W-:Y:S05]  /*a010*/  @!P0 BRA `(.L_x_261) ;  /* 0xfffffffc00f08947 */ /* 0x004fea000383ffff */
[----:B------:R-:W-:Y:S05]  /*a020*/  BRA `(.L_x_262) ;  /* 0xffffffac00407947 */ /* 0x000fea000383ffff */
.L_x_99:
[----:B-1----:R1:W2:Y:S02]  /*a030*/  SYNCS.PHASECHK.TRANS64.TRYWAIT P0, [R2+URZ+0x3e0], R4 ;  /* 0x0003e004020075a7 */ /* 0x0022a400080011ff */
[----:B--2---:R-:W-:Y:S05]  /*a040*/  @!P0 NANOSLEEP.SYNCS 0x989680 ;  /* 0x009896800000895d */ /* 0x004fea0003900000 */
[----:B------:R-:W2:Y:S02]  /*a050*/  @!P0 SYNCS.PHASECHK.TRANS64 P0, [R2+URZ+0x3e0], R4 ;  /* 0x0003e004020085a7 */ /* 0x000ea400080010ff */
[----:B--2---:R-:W-:Y:S05]  /*a060*/  @!P0 BRA `(.L_x_99) ;  /* 0xfffffffc00f08947 */ /* 0x004fea000383ffff */
[----:B------:R-:W-:Y:S05]  /*a070*/  BRA `(.L_x_263) ;  /* 0xffffffac009c7947 */ /* 0x000fea000383ffff */
.L_x_100:
[----:B------:R-:W-:-:S07]  /*a080*/  MOV R2, UR5 ;  /* 0x0000000500027c02 */ /* 0x000fce0008000f00 */
.L_x_264:
[----:B-1----:R1:W2:Y:S02]  /*a090*/  SYNCS.PHASECHK.TRANS64.TRYWAIT P0, [R2+URZ+0x390], R5 ;  /* 0x00039005020075a7 */ /* 0x0022a400080011ff */
[----:B--2---:R-:W-:Y:S05]  /*a0a0*/  @!P0 NANOSLEEP.SYNCS 0x989680 ;  /* 0x009896800000895d */ /* 0x004fea0003900000 */
[----:B------:R-:W2:Y:S02]  /*a0b0*/  @!P0 SYNCS.PHASECHK.TRANS64 P0, [R2+URZ+0x390], R5 ;  /* 0x00039005020085a7 */ /* 0x000ea400080010ff */
[----:B--2---:R-:W-:Y:S05]  /*a0c0*/  @!P0 BRA `(.L_x_264) ;  /* 0xfffffffc00f08947 */ /* 0x004fea000383ffff */
[----:B------:R-:W-:Y:S05]  /*a0d0*/  BRA `(.L_x_265) ;  /* 0xffffffac00ac7947 */ /* 0x000fea000383ffff */
.L_x_101:
[----:B-1----:R1:W2:Y:S02]  /*a0e0*/  SYNCS.PHASECHK.TRANS64.TRYWAIT P1, [R2+URZ+0x380], R4 ;  /* 0x00038004020075a7 */ /* 0x0022a400080211ff */
[----:B--2---:R-:W-:Y:S05]  /*a0f0*/  @!P1 NANOSLEEP.SYNCS 0x989680 ;  /* 0x009896800000995d */ /* 0x004fea0003900000 */
[----:B------:R-:W2:Y:S02]  /*a100*/  @!P1 SYNCS.PHASECHK.TRANS64 P1, [R2+URZ+0x380], R4 ;  /* 0x00038004020095a7 */ /* 0x000ea400080210ff */
[----:B--2---:R-:W-:Y:S05]  /*a110*/  @!P1 BRA `(.L_x_101) ;  /* 0xfffffffc00f09947 */ /* 0x004fea000383ffff */
[----:B------:R-:W-:Y:S05]  /*a120*/  BRA `(.L_x_266) ;  /* 0xffffffac00dc7947 */ /* 0x000fea000383ffff */
.L_x_104:
[----:B------:R-:W-:-:S07]  /*a130*/  MOV R0, UR5 ;  /* 0x0000000500007c02 */ /* 0x000fce0008000f00 */
.L_x_267:
[----:B-1----:R1:W2:Y:S02]  /*a140*/  SYNCS.PHASECHK.TRANS64.TRYWAIT P0, [R0+URZ+0x390], R2 ;  /* 0x00039002000075a7 */ /* 0x0022a400080011ff */
[----:B--2---:R-:W-:Y:S05]  /*a150*/  @!P0 NANOSLEEP.SYNCS 0x989680 ;  /* 0x009896800000895d */ /* 0x004fea0003900000 */
[----:B------:R-:W2:Y:S02]  /*a160*/  @!P0 SYNCS.PHASECHK.TRANS64 P0, [R0+URZ+0x390], R2 ;  /* 0x00039002000085a7 */ /* 0x000ea400080010ff */
[----:B--2---:R-:W-:Y:S05]  /*a170*/  @!P0 BRA `(.L_x_267) ;  /* 0xfffffffc00f08947 */ /* 0x004fea000383ffff */
[----:B------:R-:W-:Y:S05]  /*a180*/  BRA `(.L_x_103) ;  /* 0xffffffb000307947 */ /* 0x000fea000383ffff */
.L_x_111:
[----:B-1----:R1:W2:Y:S02]  /*a190*/  SYNCS.PHASECHK.TRANS64.TRYWAIT P1, [R0+URZ+0x380], R2 ;  /* 0x00038002000075a7 */ /* 0x0022a400080211ff */
[----:B--2---:R-:W-:Y:S05]  /*a1a0*/  @!P1 NANOSLEEP.SYNCS 0x989680 ;  /* 0x009896800000995d */ /* 0x004fea0003900000 */
[----:B------:R-:W2:Y:S02]  /*a1b0*/  @!P1 SYNCS.PHASECHK.TRANS64 P1, [R0+URZ+0x380], R2 ;  /* 0x00038002000095a7 */ /* 0x000ea400080210ff */
[----:B--2---:R-:W-:Y:S05]  /*a1c0*/  @!P1 BRA `(.L_x_111) ;  /* 0xfffffffc00f09947 */ /* 0x004fea000383ffff */
[----:B------:R-:W-:Y:S05]  /*a1d0*/  BRA `(.L_x_268) ;  /* 0xffffffb4008c7947 */ /* 0x000fea000383ffff */
.L_x_112:
[----:B------:R-:W-:-:S07]  /*a1e0*/  MOV R2, UR9 ;  /* 0x0000000900027c02 */ /* 0x000fce0008000f00 */
.L_x_269:
[----:B-1----:R1:W2:Y:S02]  /*a1f0*/  SYNCS.PHASECHK.TRANS64.TRYWAIT P0, [R2+URZ+0x3c0], R0 ;  /* 0x0003c000020075a7 */ /* 0x0022a400080011ff */
[----:B--2---:R-:W-:Y:S05]  /*a200*/  @!P0 NANOSLEEP.SYNCS 0x989680 ;  /* 0x009896800000895d */ /* 0x004fea0003900000 */
[----:B------:R-:W2:Y:S02]  /*a210*/  @!P0 SYNCS.PHASECHK.TRANS64 P0, [R2+URZ+0x3c0], R0 ;  /* 0x0003c000020085a7 */ /* 0x000ea400080010ff */
[----:B--2---:R-:W-:Y:S05]  /*a220*/  @!P0 BRA `(.L_x_269) ;  /* 0xfffffffc00f08947 */ /* 0x004fea000383ffff */
[----:B------:R-:W-:Y:S05]  /*a230*/  BRA `(.L_x_270) ;  /* 0xffffffb400bc7947 */ /* 0x000fea000383ffff */
.L_x_115:
[----:B------:R-:W-:Y:S07]  /*a240*/  MOV R0, UR7 ;  /* 0x0000000700007c02 */ /* 0x000fee0008000f00 */
.L_x_271:
[----:B-1----:R1:W2:Y:S02]  /*a250*/  SYNCS.PHASECHK.TRANS64.TRYWAIT P0, [R0+URZ], R2 ;  /* 0x00000002000075a7 */ /* 0x0022a400080011ff */
[----:B--2---:R-:W-:Y:S05]  /*a260*/  @!P0 NANOSLEEP.SYNCS 0x989680 ;  /* 0x009896800000895d */ /* 0x004fea0003900000 */
[----:B------:R-:W2:Y:S02]  /*a270*/  @!P0 SYNCS.PHASECHK.TRANS64 P0, [R0+URZ], R2 ;  /* 0x00000002000085a7 */ /* 0x000ea400080010ff */
[----:B--2---:R-:W-:Y:S05]  /*a280*/  @!P0 BRA `(.L_x_271) ;  /* 0xfffffffc00f08947 */ /* 0x004fea000383ffff */
[----:B------:R-:W-:Y:S05]  /*a290*/  BRA `(.L_x_114) ;  /* 0xffffffb400f47947 */ /* 0x000fea000383ffff */
.L_x_118:
[----:B------:R-:W-:-:S07]  /*a2a0*/  MOV R0, UR5 ;  /* 0x0000000500007c02 */ /* 0x000fce0008000f00 */
.L_x_272:
[----:B--2---:R2:W3:Y:S02]  /*a2b0*/  SYNCS.PHASECHK.TRANS64.TRYWAIT P0, [R0+URZ], R2 ;  /* 0x00000002000075a7 */ /* 0x0044e400080011ff */
[----:B---3--:R-:W-:Y:S05]  /*a2c0*/  @!P0 NANOSLEEP.SYNCS 0x989680 ;  /* 0x009896800000895d */ /* 0x008fea0003900000 */
[----:B------:R-:W3:Y:S02]  /*a2d0*/  @!P0 SYNCS.PHASECHK.TRANS64 P0, [R0+URZ], R2 ;  /* 0x00000002000085a7 */ /* 0x000ee400080010ff */
[----:B---3--:R-:W-:Y:S05]  /*a2e0*/  @!P0 BRA `(.L_x_272) ;  /* 0xfffffffc00f08947 */ /* 0x008fea000383ffff */
[----:B------:R-:W-:Y:S05]  /*a2f0*/  BRA `(.L_x_273) ;  /* 0xffffffb800987947 */ /* 0x000fea000383ffff */
.L_x_119:
[----:B------:R-:W-:-:S07]  /*a300*/  MOV R0, UR5 ;  /* 0x0000000500007c02 */ /* 0x000fce0008000f00 */
.L_x_274:
[----:B--2---:R2:W3:Y:S02]  /*a310*/  SYNCS.PHASECHK.TRANS64.TRYWAIT P0, [R0+URZ], R3 ;  /* 0x00000003000075a7 */ /* 0x0044e400080011ff */
[----:B---3--:R-:W-:Y:S05]  /*a320*/  @!P0 NANOSLEEP.SYNCS 0x989680 ;  /* 0x009896800000895d */ /* 0x008fea0003900000 */
[----:B------:R-:W3:Y:S02]  /*a330*/  @!P0 SYNCS.PHASECHK.TRANS64 P0, [R0+URZ], R3 ;  /* 0x00000003000085a7 */ /* 0x000ee400080010ff */
[----:B---3--:R-:W-:Y:S05]  /*a340*/  @!P0 BRA `(.L_x_274) ;  /* 0xfffffffc00f08947 */ /* 0x008fea000383ffff */
[----:B------:R-:W-:Y:S05]  /*a350*/  BRA `(.L_x_275) ;  /* 0xffffffb800a47947 */ /* 0x000fea000383ffff */
.L_x_120:
[----:B------:R-:W-:-:S07]  /*a360*/  MOV R0, UR5 ;  /* 0x0000000500007c02 */ /* 0x000fce0008000f00 */
.L_x_276:
[----:B--2---:R2:W3:Y:S02]  /*a370*/  SYNCS.PHASECHK.TRANS64.TRYWAIT P0, [R0+URZ], R3 ;  /* 0x00000003000075a7 */ /* 0x0044e400080011ff */
[----:B---3--:R-:W-:Y:S05]  /*a380*/  @!P0 NANOSLEEP.SYNCS 0x989680 ;  /* 0x009896800000895d */ /* 0x008fea0003900000 */
[----:B------:R-:W3:Y:S02]  /*a390*/  @!P0 SYNCS.PHASECHK.TRANS64 P0, [R0+URZ], R3 ;  /* 0x00000003000085a7 */ /* 0x000ee400080010ff */
[----:B---3--:R-:W-:Y:S05]  /*a3a0*/  @!P0 BRA `(.L_x_276) ;  /* 0xfffffffc00f08947 */ /* 0x008fea000383ffff */
[----:B------:R-:W-:Y:S05]  /*a3b0*/  BRA `(.L_x_277) ;  /* 0xffffffb800b07947 */ /* 0x000fea000383ffff */
.L_x_121:
[----:B--2---:R-:W-:-:S07]  /*a3c0*/  MOV R0, UR7 ;  /* 0x0000000700007c02 */ /* 0x004fce0008000f00 */
.L_x_278:
[----:B--2---:R2:W3:Y:S02]  /*a3d0*/  SYNCS.PHASECHK.TRANS64.TRYWAIT P0, [R0+URZ], R2 ;  /* 0x00000002000075a7 */ /* 0x0044e400080011ff */
[----:B---3--:R-:W-:Y:S05]  /*a3e0*/  @!P0 NANOSLEEP.SYNCS 0x989680 ;  /* 0x009896800000895d */ /* 0x008fea0003900000 */
[----:B------:R-:W3:Y:S02]  /*a3f0*/  @!P0 SYNCS.PHASECHK.TRANS64 P0, [R0+URZ], R2 ;  /* 0x00000002000085a7 */ /* 0x000ee400080010ff */
[----:B---3--:R-:W-:Y:S05]  /*a400*/  @!P0 BRA `(.L_x_278) ;  /* 0xfffffffc00f08947 */ /* 0x008fea000383ffff */
[----:B------:R-:W-:Y:S05]  /*a410*/  BRA `(.L_x_279) ;  /* 0xffffffb800bc7947 */ /* 0x000fea000383ffff */
.L_x_126:
[----:B---3--:R3:W1:Y:S02]  /*a420*/  SYNCS.PHASECHK.TRANS64.TRYWAIT P0, [R12+URZ+0x380], R0 ;  /* 0x000380000c0075a7 */ /* 0x00866400080011ff */
[----:B-1----:R-:W-:Y:S05]  /*a430*/  @!P0 NANOSLEEP.SYNCS 0x989680 ;  /* 0x009896800000895d */ /* 0x002fea0003900000 */
[----:B------:R-:W1:Y:S02]  /*a440*/  @!P0 SYNCS.PHASECHK.TRANS64 P0, [R12+URZ+0x380], R0 ;  /* 0x000380000c0085a7 */ /* 0x000e6400080010ff */
[----:B-1----:R-:W-:Y:S05]  /*a450*/  @!P0 BRA `(.L_x_126) ;  /* 0xfffffffc00f08947 */ /* 0x002fea000383ffff */
[----:B------:R-:W-:Y:S05]  /*a460*/  BRA `(.L_x_280) ;  /* 0xffffffbc00cc7947 */ /* 0x000fea000383ffff */
.L_x_129:
[----:B-1----:R-:W-:Y:S07]  /*a470*/  MOV R0, UR19 ;  /* 0x0000001300007c02 */ /* 0x002fee0008000f00 */
.L_x_281:
[----:B-1----:R1:W2:Y:S02]  /*a480*/  SYNCS.PHASECHK.TRANS64.TRYWAIT P2, [R0+URZ+0x378], R8 ;  /* 0x00037808000075a7 */ /* 0x0022a400080411ff */
[----:B--2---:R-:W-:Y:S05]  /*a490*/  @!P2 NANOSLEEP.SYNCS 0x989680 ;  /* 0x009896800000a95d */ /* 0x004fea0003900000 */
[----:B------:R-:W2:Y:S02]  /*a4a0*/  @!P2 SYNCS.PHASECHK.TRANS64 P2, [R0+URZ+0x378], R8 ;  /* 0x000378080000a5a7 */ /* 0x000ea400080410ff */
[----:B--2---:R-:W-:Y:S05]  /*a4b0*/  @!P2 BRA `(.L_x_281) ;  /* 0xfffffffc00f0a947 */ /* 0x004fea000383ffff */
[----:B------:R-:W-:Y:S05]  /*a4c0*/  BRA `(.L_x_128) ;  /* 0xffffffc400147947 */ /* 0x000fea000383ffff */
.L_x_132:
[----:B-1----:R-:W-:Y:S07]  /*a4d0*/  MOV R0, UR19 ;  /* 0x0000001300007c02 */ /* 0x002fee0008000f00 */
.L_x_282:
[----:B-1----:R1:W2:Y:S02]  /*a4e0*/  SYNCS.PHASECHK.TRANS64.TRYWAIT P0, [R0+URZ+0x368], R6 ;  /* 0x00036806000075a7 */ /* 0x0022a400080011ff */
[----:B--2---:R-:W-:Y:S05]  /*a4f0*/  @!P0 NANOSLEEP.SYNCS 0x989680 ;  /* 0x009896800000895d */ /* 0x004fea0003900000 */
[----:B------:R-:W2:Y:S02]  /*a500*/  @!P0 SYNCS.PHASECHK.TRANS64 P0, [R0+URZ+0x368], R6 ;  /* 0x00036806000085a7 */ /* 0x000ea400080010ff */
[----:B--2---:R-:W-:Y:S05]  /*a510*/  @!P0 BRA `(.L_x_282) ;  /* 0xfffffffc00f08947 */ /* 0x004fea000383ffff */
[----:B------:R-:W-:Y:S05]  /*a520*/  BRA `(.L_x_283) ;  /* 0xffffffc400607947 */ /* 0x000fea000383ffff */
.L_x_135:
[----:B---3--:R3:W1:Y:S02]  /*a530*/  SYNCS.PHASECHK.TRANS64.TRYWAIT P0, [R3+URZ+0x380], R0 ;  /* 0x00038000030075a7 */ /* 0x00866400080011ff */
[----:B-1----:R-:W-:Y:S05]  /*a540*/  @!P0 NANOSLEEP.SYNCS 0x989680 ;  /* 0x009896800000895d */ /* 0x002fea0003900000 */
[----:B------:R-:W1:Y:S02]  /*a550*/  @!P0 SYNCS.PHASECHK.TRANS64 P0, [R3+URZ+0x380], R0 ;  /* 0x00038000030085a7 */ /* 0x000e6400080010ff */
[----:B-1----:R-:W-:Y:S05]  /*a560*/  @!P0 BRA `(.L_x_135) ;  /* 0xfffffffc00f08947 */ /* 0x002fea000383ffff */
[----:B------:R-:W-:Y:S05]  /*a570*/  BRA `(.L_x_284) ;  /* 0xffffffc800a87947 */ /* 0x000fea000383ffff */
.L_x_146:
[----:B-1----:R-:W-:Y:S04]  /*a580*/  MOV R0, UR57 ;  /* 0x0000003900007c02 */ /* 0x002fe80008000f00 */
[----:B------:R1:W2:Y:S03]  /*a590*/  SYNCS.PHASECHK.TRANS64.TRYWAIT P1, [R0+URZ+0x360], R4 ;  /* 0x00036004000075a7 */ /* 0x0002a600080211ff */
[----:B--2---:R-:W-:Y:S05]  /*a5a0*/  @!P1 NANOSLEEP.SYNCS 0x989680 ;  /* 0x009896800000995d */ /* 0x004fea0003900000 */
[----:B------:R-:W2:Y:S02]  /*a5b0*/  @!P1 SYNCS.PHASECHK.TRANS64 P1, [R0+URZ+0x360], R4 ;  /* 0x00036004000095a7 */ /* 0x000ea400080210ff */
[----:B--2---:R-:W-:Y:S05]  /*a5c0*/  @!P1 BRA `(.L_x_146) ;  /* 0xfffffffc00ec9947 */ /* 0x004fea000383ffff */
[----:B------:R-:W-:Y:S05]  /*a5d0*/  BRA `(.L_x_145) ;  /* 0xffffffd400cc7947 */ /* 0x000fea000383ffff */
.L_x_148:
[----:B------:R1:W1:Y:S02]  /*a5e0*/  SYNCS.PHASECHK.TRANS64.TRYWAIT P1, [R16+URZ+0x3a0], R3 ;  /* 0x0003a003100075a7 */ /* 0x00026400080211ff */
[----:B-1----:R-:W-:Y:S05]  /*a5f0*/  @!P1 NANOSLEEP.SYNCS 0x989680 ;  /* 0x009896800000995d */ /* 0x002fea0003900000 */
[----:B------:R-:W1:Y:S02]  /*a600*/  @!P1 SYNCS.PHASECHK.TRANS64 P1, [R16+URZ+0x3a0], R3 ;  /* 0x0003a003100095a7 */ /* 0x000e6400080210ff */
[----:B-1----:R-:W-:Y:S05]  /*a610*/  @!P1 BRA `(.L_x_148) ;  /* 0xfffffffc00f09947 */ /* 0x002fea000383ffff */
[----:B------:R-:W-:Y:S05]  /*a620*/  BRA `(.L_x_147) ;  /* 0xffffffd800087947 */ /* 0x000fea000383ffff */
        .weak           $__internal_0_$__cuda_sm10x_tcgen05_guardrail_trap_col_being_dealloced_not_returned_by_alloc
        .type           $__internal_0_$__cuda_sm10x_tcgen05_guardrail_trap_col_being_dealloced_not_returned_by_alloc,@function
        .size           $__internal_0_$__cuda_sm10x_tcgen05_guardrail_trap_col_being_dealloced_not_returned_by_alloc,($__internal_1_$__cuda_sm10x_tcgen05_guardrail_trap_phase_invalid_during_alloc - $__internal_0_$__cuda_sm10x_tcgen05_guardrail_trap_col_being_dealloced_not_returned_by_alloc)
$__internal_0_$__cuda_sm10x_tcgen05_guardrail_trap_col_being_dealloced_not_returned_by_alloc:
[----:B------:R-:W-:Y:S05]  /*a630*/  BPT.TRAP 0x1 ;  /* 0x000000040000795c */ /* 0x000fea0000300000 */
[----:B------:R-:W-:-:S04]  /*a640*/  HFMA2 R3, -RZ, RZ, 0, 0 ;  /* 0x00000000ff037431 */ /* 0x000fc800000001ff */
[----:B------:R-:W-:Y:S05]  /*a650*/  RET.REL.NODEC R2 `(_ZN7cutlass13device_kernelINS_4gemm6kernel13GemmUniversalIN4cute5tupleIJiiiiEEENS1_10collective13CollectiveMmaINS1_35MainloopSm100TmaUmmaWarpSpecializedILi54ELi2ELi4ENS5_IJNS4_1CILi4EEESB_NSA_ILi1EEEEEEEENS5_IJNSA_ILi64EEESF_NSA_ILi32EEEEEEaNS5_IJlSC_lEEEaSI_NS4_8TiledMMAINS4_8MMA_AtomIJNS4_15SM100_MMA_S8_SSIaaiLi64ELi64ELNS4_4UMMA5MajorE0ELSN_0ELNSM_8SaturateE0EEEEEENS4_6LayoutINS5_IJSC_SC_SC_EEENS5_IJNSA_ILi0EEEST_ST_EEEEENS5_IJNS4_10UnderscoreESW_SW_EEEEENS4_23SM90_TMA_LOAD_MULTICASTENS4_14ComposedLayoutINS4_7SwizzleILi1ELi4ELi3EEENS4_18smem_ptr_flag_bitsILi8EEENSR_INS5_IJNSA_ILi8EEESG_EEENS5_IJSG_SC_EEEEEEEvNS4_8identityESZ_S19_vS1A_EENS_8epilogue10collective18CollectiveEpilogueINS1C_23Sm100TmaWarpSpecializedILi1ELi1ELi32ELb0ELb0EEEJSH_NS5_IJNSR_ISF_SC_EES1H_EEEaSI_aSI_NS1C_6fusion15FusionCallbacksIS1G_NS1J_17LinearCombinationIaiaiLNS_15FloatRoundStyleE2EEESH_S1I_JEEENS4_5SM1004TMEM4LOAD26SM100_TMEM_LOAD_16dp32b32xENS4_13SM90_TMA_LOADENS10_INS11_ILi2ELi4ELi3EEES14_NSR_INS5_IJS15_SF_EEENS5_IJSF_SC_EEEEEEENS4_39AutoVectorizingCopyWithAssumedAlignmentILi128EEENS4_14SM90_TMA_STOREES1Y_S20_S20_EEEvvEEEEvNT_6ParamsE) ;  /* 0xffffff5802687950 */ /* 0x000fea0003c3ffff */
        .weak           $__internal_1_$__cuda_sm10x_tcgen05_guardrail_trap_phase_invalid_during_alloc
        .type           $__internal_1_$__cuda_sm10x_tcgen05_guardrail_trap_phase_invalid_during_alloc,@function
        .size           $__internal_1_$__cuda_sm10x_tcgen05_guardrail_trap_phase_invalid_during_alloc,($__internal_2_$__cuda_sm10x_tcgen05_guardrail_trap_unallocated_columns_being_dealloced - $__internal_1_$__cuda_sm10x_tcgen05_guardrail_trap_phase_invalid_during_alloc)
$__internal_1_$__cuda_sm10x_tcgen05_guardrail_trap_phase_invalid_during_alloc:
[----:B------:R-:W-:Y:S05]  /*a660*/  BPT.TRAP 0x1 ;  /* 0x000000040000795c */ /* 0x000fea0000300000 */
[----:B------:R-:W-:-:S04]  /*a670*/  MOV R5, 0x0 ;  /* 0x0000000000057802 */ /* 0x000fc80000000f00 */
[----:B------:R-:W-:Y:S05]  /*a680*/  RET.REL.NODEC R4 `(_ZN7cutlass13device_kernelINS_4gemm6kernel13GemmUniversalIN4cute5tupleIJiiiiEEENS1_10collective13CollectiveMmaINS1_35MainloopSm100TmaUmmaWarpSpecializedILi54ELi2ELi4ENS5_IJNS4_1CILi4EEESB_NSA_ILi1EEEEEEEENS5_IJNSA_ILi64EEESF_NSA_ILi32EEEEEEaNS5_IJlSC_lEEEaSI_NS4_8TiledMMAINS4_8MMA_AtomIJNS4_15SM100_MMA_S8_SSIaaiLi64ELi64ELNS4_4UMMA5MajorE0ELSN_0ELNSM_8SaturateE0EEEEEENS4_6LayoutINS5_IJSC_SC_SC_EEENS5_IJNSA_ILi0EEEST_ST_EEEEENS5_IJNS4_10UnderscoreESW_SW_EEEEENS4_23SM90_TMA_LOAD_MULTICASTENS4_14ComposedLayoutINS4_7SwizzleILi1ELi4ELi3EEENS4_18smem_ptr_flag_bitsILi8EEENSR_INS5_IJNSA_ILi8EEESG_EEENS5_IJSG_SC_EEEEEEEvNS4_8identityESZ_S19_vS1A_EENS_8epilogue10collective18CollectiveEpilogueINS1C_23Sm100TmaWarpSpecializedILi1ELi1ELi32ELb0ELb0EEEJSH_NS5_IJNSR_ISF_SC_EES1H_EEEaSI_aSI_NS1C_6fusion15FusionCallbacksIS1G_NS1J_17LinearCombinationIaiaiLNS_15FloatRoundStyleE2EEESH_S1I_JEEENS4_5SM1004TMEM4LOAD26SM100_TMEM_LOAD_16dp32b32xENS4_13SM90_TMA_LOADENS10_INS11_ILi2ELi4ELi3EEES14_NSR_INS5_IJS15_SF_EEENS5_IJSF_SC_EEEEEEENS4_39AutoVectorizingCopyWithAssumedAlignmentILi128EEENS4_14SM90_TMA_STOREES1Y_S20_S20_EEEvvEEEEvNT_6ParamsE) ;  /* 0xffffff58045c7950 */ /* 0x000fea0003c3ffff */
        .weak           $__internal_2_$__cuda_sm10x_tcgen05_guardrail_trap_unallocated_columns_being_dealloced
        .type           $__internal_2_$__cuda_sm10x_tcgen05_guardrail_trap_unallocated_columns_being_dealloced,@function
        .size           $__internal_2_$__cuda_sm10x_tcgen05_guardrail_trap_unallocated_columns_being_dealloced,(.L_x_286 - $__internal_2_$__cuda_sm10x_tcgen05_guardrail_trap_unallocated_columns_being_dealloced)
$__internal_2_$__cuda_sm10x_tcgen05_guardrail_trap_unallocated_columns_being_dealloced:
[----:B------:R-:W-:Y:S05]  /*a690*/  BPT.TRAP 0x1 ;  /* 0x000000040000795c */ /* 0x000fea0000300000 */
[----:B------:R-:W-:-:S04]  /*a6a0*/  HFMA2 R3, -RZ, RZ, 0, 0 ;  /* 0x00000000ff037431 */ /* 0x000fc800000001ff */
[----:B------:R-:W-:Y:S05]  /*a6b0*/  RET.REL.NODEC R2 `(_ZN7cutlass13device_kernelINS_4gemm6kernel13GemmUniversalIN4cute5tupleIJiiiiEEENS1_10collective13CollectiveMmaINS1_35MainloopSm100TmaUmmaWarpSpecializedILi54ELi2ELi4ENS5_IJNS4_1CILi4EEESB_NSA_ILi1EEEEEEEENS5_IJNSA_ILi64EEESF_NSA_ILi32EEEEEEaNS5_IJlSC_lEEEaSI_NS4_8TiledMMAINS4_8MMA_AtomIJNS4_15SM100_MMA_S8_SSIaaiLi64ELi64ELNS4_4UMMA5MajorE0ELSN_0ELNSM_8SaturateE0EEEEEENS4_6LayoutINS5_IJSC_SC_SC_EEENS5_IJNSA_ILi0EEEST_ST_EEEEENS5_IJNS4_10UnderscoreESW_SW_EEEEENS4_23SM90_TMA_LOAD_MULTICASTENS4_14ComposedLayoutINS4_7SwizzleILi1ELi4ELi3EEENS4_18smem_ptr_flag_bitsILi8EEENSR_INS5_IJNSA_ILi8EEESG_EEENS5_IJSG_SC_EEEEEEEvNS4_8identityESZ_S19_vS1A_EENS_8epilogue10collective18CollectiveEpilogueINS1C_23Sm100TmaWarpSpecializedILi1ELi1ELi32ELb0ELb0EEEJSH_NS5_IJNSR_ISF_SC_EES1H_EEEaSI_aSI_NS1C_6fusion15FusionCallbacksIS1G_NS1J_17LinearCombinationIaiaiLNS_15FloatRoundStyleE2EEESH_S1I_JEEENS4_5SM1004TMEM4LOAD26SM100_TMEM_LOAD_16dp32b32xENS4_13SM90_TMA_LOADENS10_INS11_ILi2ELi4ELi3EEES14_NSR_INS5_IJS15_SF_EEENS5_IJSF_SC_EEEEEEENS4_39AutoVectorizingCopyWithAssumedAlignmentILi128EEENS4_14SM90_TMA_STOREES1Y_S20_S20_EEEvvEEEEvNT_6ParamsE) ;  /* 0xffffff5802507950 */ /* 0x000fea0003c3ffff */
.L_x_285:
[----:B------:R-:W-:-:S00]  /*a6c0*/  BRA `(.L_x_285) ;  /* 0xfffffffc00fc7947 */ /* 0x000fc0000383ffff */
[----:B------:R-:W-:-:S00]  /*a6d0*/  NOP ;  /* 0x0000000000007918 */ /* 0x000fc00000000000 */
        /* <DEDUP_REMOVED lines=10> */
.L_x_286:


//--------------------- .nv.global.init           --------------------------
	.section	.nv.global.init,"aw",@progbits
.nv.global.init:
	.type		$str$27,@object
	.size		$str$27,($str$28 - $str$27)
$str$27:
        /*0000*/ 	.byte	0x28, 0x61, 0x64, 0x64, 0x72, 0x65, 0x73, 0x73, 0x20, 0x26, 0x20, 0x6d, 0x61, 0x73, 0x6b, 0x29
        /*0010*/ 	.byte	0x20, 0x3d, 0x3d, 0x20, 0x30, 0x00
	.type		$str$28,@object
	.size		$str$28,($str$26 - $str$28)
$str$28:
        /*0016*/ 	.byte	0x2f, 0x74, 0x6d, 0x70, 0x2f, 0x63, 0x75, 0x74, 0x6c, 0x61, 0x73, 0x73, 0x5f, 0x73, 0x77, 0x65
        /*0026*/ 	.byte	0x65, 0x70, 0x5f, 0x73, 0x72, 0x63, 0x2f, 0x69, 0x6e, 0x63, 0x6c, 0x75, 0x64, 0x65, 0x2f, 0x63
        /*0036*/ 	.byte	0x75, 0x74, 0x65, 0x2f, 0x70, 0x6f, 0x69, 0x6e, 0x74, 0x65, 0x72, 0x5f, 0x66, 0x6c, 0x61, 0x67
        /*0046*/ 	.byte	0x67, 0x65, 0x64, 0x2e, 0x68, 0x70, 0x70, 0x00
	.type		$str$26,@object
	.size		$str$26,($str$25 - $str$26)
$str$26:
        /*004e*/ 	.byte	0x2f, 0x74, 0x6d, 0x70, 0x2f, 0x63, 0x75, 0x74, 0x6c, 0x61, 0x73, 0x73, 0x5f, 0x73, 0x77, 0x65
        /*005e*/ 	.byte	0x65, 0x70, 0x5f, 0x73, 0x72, 0x63, 0x2f, 0x69, 0x6e, 0x63, 0x6c, 0x75, 0x64, 0x65, 0x2f, 0x63
        /*006e*/ 	.byte	0x75, 0x74, 0x65, 0x2f, 0x61, 0x74, 0x6f, 0x6d, 0x2f, 0x63, 0x6f, 0x70, 0x79, 0x5f, 0x74, 0x72
        /*007e*/ 	.byte	0x61, 0x69, 0x74, 0x73, 0x5f, 0x73, 0x6d, 0x31, 0x30, 0x30, 0x2e, 0x68, 0x70, 0x70, 0x00
	.type		$str$25,@object
	.size		$str$25,(__unnamed_1 - $str$25)
$str$25:
        /*008d*/ 	.byte	0x28, 0x28, 0x75, 0x69, 0x6e, 0x74, 0x33, 0x32, 0x5f, 0x74, 0x28, 0x74, 0x68, 0x72, 0x65, 0x61
        /*009d*/ 	.byte	0x64, 0x49, 0x64, 0x78, 0x2e, 0x78, 0x29, 0x20, 0x2f, 0x20, 0x33, 0x32, 0x29, 0x20, 0x25, 0x20
        /*00ad*/ 	.byte	0x34, 0x29, 0x20, 0x3d, 0x3d, 0x20, 0x28, 0x28, 0x28, 0x74, 0x6d, 0x65, 0x6d, 0x5f, 0x61, 0x64
        /*00bd*/ 	.byte	0x64, 0x72, 0x20, 0x3e, 0x3e, 0x20, 0x31, 0x36, 0x29, 0x20, 0x2f, 0x20, 0x33, 0x32, 0x29, 0x20
        /*00cd*/ 	.byte	0x25, 0x20, 0x34, 0x29, 0x00
	.type		__unnamed_1,@object
	.size		__unnamed_1,(__unnamed_2 - __unnamed_1)
__unnamed_1:
        /*00d2*/ 	.byte	0x61, 0x75, 0x74, 0x6f, 0x20, 0x63, 0x75, 0x74, 0x65, 0x3a, 0x3a, 0x61, 0x73, 0x5f, 0x70, 0x6f
        /* <DEDUP_REMOVED lines=24> */
        /*0262*/ 	.byte	0x00
	.type		__unnamed_2,@object
	.size		__unnamed_2,(.L_2 - __unnamed_2)
__unnamed_2:
        /* <DEDUP_REMOVED lines=41> */
.L_2:


//--------------------- .nv.shared._ZN7cutlass13device_kernelINS_4gemm6kernel13GemmUniversalIN4cute5tupleIJiiiiEEENS1_10collective13CollectiveMmaINS1_35MainloopSm100TmaUmmaWarpSpecializedILi54ELi2ELi4ENS5_IJNS4_1CILi4EEESB_NSA_ILi1EEEEEEEENS5_IJNSA_ILi64EEESF_NSA_ILi32EEEEEEaNS5_IJlSC_lEEEaSI_NS4_8TiledMMAINS4_8MMA_AtomIJNS4_15SM100_MMA_S8_SSIaaiLi64ELi64ELNS4_4UMMA5MajorE0ELSN_0ELNSM_8SaturateE0EEEEEENS4_6LayoutINS5_IJSC_SC_SC_EEENS5_IJNSA_ILi0EEEST_ST_EEEEENS5_IJNS4_10UnderscoreESW_SW_EEEEENS4_23SM90_TMA_LOAD_MULTICASTENS4_14ComposedLayoutINS4_7SwizzleILi1ELi4ELi3EEENS4_18smem_ptr_flag_bitsILi8EEENSR_INS5_IJNSA_ILi8EEESG_EEENS5_IJSG_SC_EEEEEEEvNS4_8identityESZ_S19_vS1A_EENS_8epilogue10collective18CollectiveEpilogueINS1C_23Sm100TmaWarpSpecializedILi1ELi1ELi32ELb0ELb0EEEJSH_NS5_IJNSR_ISF_SC_EES1H_EEEaSI_aSI_NS1C_6fusion15FusionCallbacksIS1G_NS1J_17LinearCombinationIaiaiLNS_15FloatRoundStyleE2EEESH_S1I_JEEENS4_5SM1004TMEM4LOAD26SM100_TMEM_LOAD_16dp32b32xENS4_13SM90_TMA_LOADENS10_INS11_ILi2ELi4ELi3EEES14_NSR_INS5_IJS15_SF_EEENS5_IJSF_SC_EEEEEEENS4_39AutoVectorizingCopyWithAssumedAlignmentILi128EEENS4_14SM90_TMA_STOREES1Y_S20_S20_EEEvvEEEEvNT_6ParamsE --------------------------
	.section	.nv.shared._ZN7cutlass13device_kernelINS_4gemm6kernel13GemmUniversalIN4cute5tupleIJiiiiEEENS1_10collective13CollectiveMmaINS1_35MainloopSm100TmaUmmaWarpSpecializedILi54ELi2ELi4ENS5_IJNS4_1CILi4EEESB_NSA_ILi1EEEEEEEENS5_IJNSA_ILi64EEESF_NSA_ILi32EEEEEEaNS5_IJlSC_lEEEaSI_NS4_8TiledMMAINS4_8MMA_AtomIJNS4_15SM100_MMA_S8_SSIaaiLi64ELi64ELNS4_4UMMA5MajorE0ELSN_0ELNSM_8SaturateE0EEEEEENS4_6LayoutINS5_IJSC_SC_SC_EEENS5_IJNSA_ILi0EEEST_ST_EEEEENS5_IJNS4_10UnderscoreESW_SW_EEEEENS4_23SM90_TMA_LOAD_MULTICASTENS4_14ComposedLayoutINS4_7SwizzleILi1ELi4ELi3EEENS4_18smem_ptr_flag_bitsILi8EEENSR_INS5_IJNSA_ILi8EEESG_EEENS5_IJSG_SC_EEEEEEEvNS4_8identityESZ_S19_vS1A_EENS_8epilogue10collective18CollectiveEpilogueINS1C_23Sm100TmaWarpSpecializedILi1ELi1ELi32ELb0ELb0EEEJSH_NS5_IJNSR_ISF_SC_EES1H_EEEaSI_aSI_NS1C_6fusion15FusionCallbacksIS1G_NS1J_17LinearCombinationIaiaiLNS_15FloatRoundStyleE2EEESH_S1I_JEEENS4_5SM1004TMEM4LOAD26SM100_TMEM_LOAD_16dp32b32xENS4_13SM90_TMA_LOADENS10_INS11_ILi2ELi4ELi3EEES14_NSR_INS5_IJS15_SF_EEENS5_IJSF_SC_EEEEEEENS4_39AutoVectorizingCopyWithAssumedAlignmentILi128EEENS4_14SM90_TMA_STOREES1Y_S20_S20_EEEvvEEEEvNT_6ParamsE,"aw",@nobits
	.sectionflags	@""
	.align	16
	.zero		1024


//--------------------- .nv.shared.reserved.0     --------------------------
	.section	.nv.shared.reserved.0,"aw",@nobits
	.weak		__nv_reservedSMEM_offset_0_alias
	.size		__nv_reservedSMEM_offset_0_alias, 0, 64
	.other		__nv_reservedSMEM_offset_0_alias,@"STO_CUDA_RESERVED_SHARED STV_DEFAULT"
__nv_reservedSMEM_offset_0_alias:
	.zero		0
.nv.shared.reserved.0:
	.zero		64
	.weak		__nv_reservedSMEM_tcgen05_partition
	.type		__nv_reservedSMEM_tcgen05_partition,@object
	.size		__nv_reservedSMEM_tcgen05_partition,(.L_0 - __nv_reservedSMEM_tcgen05_partition)
__nv_reservedSMEM_tcgen05_partition:
	.zero		32
.L_0:


//--------------------- .nv.global                --------------------------
	.section	.nv.global,"aw",@nobits
.nv.global:
	.type		_ZN40_INTERNAL_136aad19_4_k_cu_926478a4_257344cute1_E,@object
	.size		_ZN40_INTERNAL_136aad19_4_k_cu_926478a4_257344cute1_E,(_ZN40_INTERNAL_136aad19_4_k_cu_926478a4_257344cuda3std3__45__cpo6cbeginE - _ZN40_INTERNAL_136aad19_4_k_cu_926478a4_257344cute1_E)
_ZN40_INTERNAL_136aad19_4_k_cu_926478a4_257344cute1_E:
	.zero		1
	.type		_ZN40_INTERNAL_136aad19_4_k_cu_926478a4_257344cuda3std3__45__cpo6cbeginE,@object
	.size		_ZN40_INTERNAL_136aad19_4_k_cu_926478a4_257344cuda3std3__45__cpo6cbeginE,(_ZN40_INTERNAL_136aad19_4_k_cu_926478a4_257344cuda3std3__48in_placeE - _ZN40_INTERNAL_136aad19_4_k_cu_926478a4_257344cuda3std3__45__cpo6cbeginE)
_ZN40_INTERNAL_136aad19_4_k_cu_926478a4_257344cuda3std3__45__cpo6cbeginE:
	.zero		1
	.type		_ZN40_INTERNAL_136aad19_4_k_cu_926478a4_257344cuda3std3__48in_placeE,@object
	.size		_ZN40_INTERNAL_136aad19_4_k_cu_926478a4_257344cuda3std3__48in_placeE,(_ZN40_INTERNAL_136aad19_4_k_cu_926478a4_257344cuda3std6ranges3__45__cpo9iter_moveE - _ZN40_INTERNAL_136aad19_4_k_cu_926478a4_257344cuda3std3__48in_placeE)
_ZN40_INTERNAL_136aad19_4_k_cu_926478a4_257344cuda3std3__48in_placeE:
	.zero		1
	.type		_ZN40_INTERNAL_136aad19_4_k_cu_926478a4_257344cuda3std6ranges3__45__cpo9iter_moveE,@object
	.size		_ZN40_INTERNAL_136aad19_4_k_cu_926478a4_257344cuda3std6ranges3__45__cpo9iter_moveE,(_ZN40_INTERNAL_136aad19_4_k_cu_926478a4_257344cuda3std3__45__cpo5beginE - _ZN40_INTERNAL_136aad19_4_k_cu_926478a4_257344cuda3std6ranges3__45__cpo9iter_moveE)
_ZN40_INTERNAL_136aad19_4_k_cu_926478a4_257344cuda3std6ranges3__45__cpo9iter_moveE:
	.zero		1
	.type		_ZN40_INTERNAL_136aad19_4_k_cu_926478a4_257344cuda3std3__45__cpo5beginE,@object
	.size		_ZN40_INTERNAL_136aad19_4_k_cu_926478a4_257344cuda3std3__45__cpo5beginE,(_ZN40_INTERNAL_136aad19_4_k_cu_926478a4_257344cuda3std3__442_GLOBAL__N__136aad19_4_k_cu_926478a4_257346ignoreE - _ZN40_INTERNAL_136aad19_4_k_cu_926478a4_257344cuda3std3__45__cpo5beginE)
_ZN40_INTERNAL_136aad19_4_k_cu_926478a4_257344cuda3std3__45__cpo5beginE:
	.zero		1
	.type		_ZN40_INTERNAL_136aad19_4_k_cu_926478a4_257344cuda3std3__442_GLOBAL__N__136aad19_4_k_cu_926478a4_257346ignoreE,@object
	.size		_ZN40_INTERNAL_136aad19_4_k_cu_926478a4_257344cuda3std3__442_GLOBAL__N__136aad19_4_k_cu_926478a4_257346ignoreE,(_ZN40_INTERNAL_136aad19_4_k_cu_926478a4_257344cute7productE - _ZN40_INTERNAL_136aad19_4_k_cu_926478a4_257344cuda3std3__442_GLOBAL__N__136aad19_4_k_cu_926478a4_257346ignoreE)
_ZN40_INTERNAL_136aad19_4_k_cu_926478a4_257344cuda3std3__442_GLOBAL__N__136aad19_4_k_cu_926478a4_257346ignoreE:
	.zero		1
	.type		_ZN40_INTERNAL_136aad19_4_k_cu_926478a4_257344cute7productE,@object
	.size		_ZN40_INTERNAL_136aad19_4_k_cu_926478a4_257344cute7productE,(_ZN40_INTERNAL_136aad19_4_k_cu_926478a4_257344cuda3std3__45__cpo3endE - _ZN40_INTERNAL_136aad19_4_k_cu_926478a4_257344cute7productE)
_ZN40_INTERNAL_136aad19_4_k_cu_926478a4_257344cute7productE:
	.zero		1
	.type		_ZN40_INTERNAL_136aad19_4_k_cu_926478a4_257344cuda3std3__45__cpo3endE,@object
	.size		_ZN40_INTERNAL_136aad19_4_k_cu_926478a4_257344cuda3std3__45__cpo3endE,(_ZN40_INTERNAL_136aad19_4_k_cu_926478a4_257344cuda3std3__419piecewise_constructE - _ZN40_INTERNAL_136aad19_4_k_cu_926478a4_257344cuda3std3__45__cpo3endE)
_ZN40_INTERNAL_136aad19_4_k_cu_926478a4_257344cuda3std3__45__cpo3endE:
	.zero		1
	.type		_ZN40_INTERNAL_136aad19_4_k_cu_926478a4_257344cuda3std3__419piecewise_constructE,@object
	.size		_ZN40_INTERNAL_136aad19_4_k_cu_926478a4_257344cuda3std3__419piecewise_constructE,(_ZN40_INTERNAL_136aad19_4_k_cu_926478a4_257344cuda3std3__45__cpo4cendE - _ZN40_INTERNAL_136aad19_4_k_cu_926478a4_257344cuda3std3__419piecewise_constructE)
_ZN40_INTERNAL_136aad19_4_k_cu_926478a4_257344cuda3std3__419piecewise_constructE:
	.zero		1
	.type		_ZN40_INTERNAL_136aad19_4_k_cu_926478a4_257344cuda3std3__45__cpo4cendE,@object
	.size		_ZN40_INTERNAL_136aad19_4_k_cu_926478a4_257344cuda3std3__45__cpo4cendE,(_ZN40_INTERNAL_136aad19_4_k_cu_926478a4_257344cuda3std6ranges3__45__cpo4swapE - _ZN40_INTERNAL_136aad19_4_k_cu_926478a4_257344cuda3std3__45__cpo4cendE)
_ZN40_INTERNAL_136aad19_4_k_cu_926478a4_257344cuda3std3__45__cpo4cendE:
	.zero		1
	.type		_ZN40_INTERNAL_136aad19_4_k_cu_926478a4_257344cuda3std6ranges3__45__cpo4swapE,@object
	.size		_ZN40_INTERNAL_136aad19_4_k_cu_926478a4_257344cuda3std6ranges3__45__cpo4swapE,(.L_10 - _ZN40_INTERNAL_136aad19_4_k_cu_926478a4_257344cuda3std6ranges3__45__cpo4swapE)
_ZN40_INTERNAL_136aad19_4_k_cu_926478a4_257344cuda3std6ranges3__45__cpo4swapE:
	.zero		1
.L_10:


//--------------------- .nv.constant0._ZN7cutlass13device_kernelINS_4gemm6kernel13GemmUniversalIN4cute5tupleIJiiiiEEENS1_10collective13CollectiveMmaINS1_35MainloopSm100TmaUmmaWarpSpecializedILi54ELi2ELi4ENS5_IJNS4_1CILi4EEESB_NSA_ILi1EEEEEEEENS5_IJNSA_ILi64EEESF_NSA_ILi32EEEEEEaNS5_IJlSC_lEEEaSI_NS4_8TiledMMAINS4_8MMA_AtomIJNS4_15SM100_MMA_S8_SSIaaiLi64ELi64ELNS4_4UMMA5MajorE0ELSN_0ELNSM_8SaturateE0EEEEEENS4_6LayoutINS5_IJSC_SC_SC_EEENS5_IJNSA_ILi0EEEST_ST_EEEEENS5_IJNS4_10UnderscoreESW_SW_EEEEENS4_23SM90_TMA_LOAD_MULTICASTENS4_14ComposedLayoutINS4_7SwizzleILi1ELi4ELi3EEENS4_18smem_ptr_flag_bitsILi8EEENSR_INS5_IJNSA_ILi8EEESG_EEENS5_IJSG_SC_EEEEEEEvNS4_8identityESZ_S19_vS1A_EENS_8epilogue10collective18CollectiveEpilogueINS1C_23Sm100TmaWarpSpecializedILi1ELi1ELi32ELb0ELb0EEEJSH_NS5_IJNSR_ISF_SC_EES1H_EEEaSI_aSI_NS1C_6fusion15FusionCallbacksIS1G_NS1J_17LinearCombinationIaiaiLNS_15FloatRoundStyleE2EEESH_S1I_JEEENS4_5SM1004TMEM4LOAD26SM100_TMEM_LOAD_16dp32b32xENS4_13SM90_TMA_LOADENS10_INS11_ILi2ELi4ELi3EEES14_NSR_INS5_IJS15_SF_EEENS5_IJSF_SC_EEEEEEENS4_39AutoVectorizingCopyWithAssumedAlignmentILi128EEENS4_14SM90_TMA_STOREES1Y_S20_S20_EEEvvEEEEvNT_6ParamsE --------------------------
	.section	.nv.constant0._ZN7cutlass13device_kernelINS_4gemm6kernel13GemmUniversalIN4cute5tupleIJiiiiEEENS1_10collective13CollectiveMmaINS1_35MainloopSm100TmaUmmaWarpSpecializedILi54ELi2ELi4ENS5_IJNS4_1CILi4EEESB_NSA_ILi1EEEEEEEENS5_IJNSA_ILi64EEESF_NSA_ILi32EEEEEEaNS5_IJlSC_lEEEaSI_NS4_8TiledMMAINS4_8MMA_AtomIJNS4_15SM100_MMA_S8_SSIaaiLi64ELi64ELNS4_4UMMA5MajorE0ELSN_0ELNSM_8SaturateE0EEEEEENS4_6LayoutINS5_IJSC_SC_SC_EEENS5_IJNSA_ILi0EEEST_ST_EEEEENS5_IJNS4_10UnderscoreESW_SW_EEEEENS4_23SM90_TMA_LOAD_MULTICASTENS4_14ComposedLayoutINS4_7SwizzleILi1ELi4ELi3EEENS4_18smem_ptr_flag_bitsILi8EEENSR_INS5_IJNSA_ILi8EEESG_EEENS5_IJSG_SC_EEEEEEEvNS4_8identityESZ_S19_vS1A_EENS_8epilogue10collective18CollectiveEpilogueINS1C_23Sm100TmaWarpSpecializedILi1ELi1ELi32ELb0ELb0EEEJSH_NS5_IJNSR_ISF_SC_EES1H_EEEaSI_aSI_NS1C_6fusion15FusionCallbacksIS1G_NS1J_17LinearCombinationIaiaiLNS_15FloatRoundStyleE2EEESH_S1I_JEEENS4_5SM1004TMEM4LOAD26SM100_TMEM_LOAD_16dp32b32xENS4_13SM90_TMA_LOADENS10_INS11_ILi2ELi4ELi3EEES14_NSR_INS5_IJS15_SF_EEENS5_IJSF_SC_EEEEEEENS4_39AutoVectorizingCopyWithAssumedAlignmentILi128EEENS4_14SM90_TMA_STOREES1Y_S20_S20_EEEvvEEEEvNT_6ParamsE,"a",@progbits
	.sectionflags	@""
	.align	4
.nv.constant0._ZN7cutlass13device_kernelINS_4gemm6kernel13GemmUniversalIN4cute5tupleIJiiiiEEENS1_10collective13CollectiveMmaINS1_35MainloopSm100TmaUmmaWarpSpecializedILi54ELi2ELi4ENS5_IJNS4_1CILi4EEESB_NSA_ILi1EEEEEEEENS5_IJNSA_ILi64EEESF_NSA_ILi32EEEEEEaNS5_IJlSC_lEEEaSI_NS4_8TiledMMAINS4_8MMA_AtomIJNS4_15SM100_MMA_S8_SSIaaiLi64ELi64ELNS4_4UMMA5MajorE0ELSN_0ELNSM_8SaturateE0EEEEEENS4_6LayoutINS5_IJSC_SC_SC_EEENS5_IJNSA_ILi0EEEST_ST_EEEEENS5_IJNS4_10UnderscoreESW_SW_EEEEENS4_23SM90_TMA_LOAD_MULTICASTENS4_14ComposedLayoutINS4_7SwizzleILi1ELi4ELi3EEENS4_18smem_ptr_flag_bitsILi8EEENSR_INS5_IJNSA_ILi8EEESG_EEENS5_IJSG_SC_EEEEEEEvNS4_8identityESZ_S19_vS1A_EENS_8epilogue10collective18CollectiveEpilogueINS1C_23Sm100TmaWarpSpecializedILi1ELi1ELi32ELb0ELb0EEEJSH_NS5_IJNSR_ISF_SC_EES1H_EEEaSI_aSI_NS1C_6fusion15FusionCallbacksIS1G_NS1J_17LinearCombinationIaiaiLNS_15FloatRoundStyleE2EEESH_S1I_JEEENS4_5SM1004TMEM4LOAD26SM100_TMEM_LOAD_16dp32b32xENS4_13SM90_TMA_LOADENS10_INS11_ILi2ELi4ELi3EEES14_NSR_INS5_IJS15_SF_EEENS5_IJSF_SC_EEEEEEENS4_39AutoVectorizingCopyWithAssumedAlignmentILi128EEENS4_14SM90_TMA_STOREES1Y_S20_S20_EEEvvEEEEvNT_6ParamsE:
	.zero		2944


//--------------------- SYMBOLS --------------------------

	.type		.nv.reservedSmem.offset0,@object
	.size		.nv.reservedSmem.offset0,0x4
	.type		.nv.reservedSmem.cap,@object
	.size		.nv.reservedSmem.cap,0x4
	.type		__assertfail,@function
